//
// Generated by NVIDIA NVVM Compiler
//
// Compiler Build ID: CL-36424714
// Cuda compilation tools, release 13.0, V13.0.88
// Based on NVVM 20.0.0
//

.version 9.0
.target sm_100
.address_size 64

	// .globl	_Z13count_row_nnziiPdiPi
.extern .shared .align 16 .b8 shm[];

.visible .entry _Z13count_row_nnziiPdiPi(
	.param .u32 _Z13count_row_nnziiPdiPi_param_0,
	.param .u32 _Z13count_row_nnziiPdiPi_param_1,
	.param .u64 .ptr .align 1 _Z13count_row_nnziiPdiPi_param_2,
	.param .u32 _Z13count_row_nnziiPdiPi_param_3,
	.param .u64 .ptr .align 1 _Z13count_row_nnziiPdiPi_param_4
)
{
	.reg .pred 	%p<40>;
	.reg .b32 	%r<102>;
	.reg .b64 	%rd<54>;
	.reg .b64 	%fd<30>;

	ld.param.u32 	%r26, [_Z13count_row_nnziiPdiPi_param_0];
	ld.param.u32 	%r24, [_Z13count_row_nnziiPdiPi_param_1];
	ld.param.u64 	%rd16, [_Z13count_row_nnziiPdiPi_param_2];
	ld.param.u32 	%r25, [_Z13count_row_nnziiPdiPi_param_3];
	ld.param.u64 	%rd17, [_Z13count_row_nnziiPdiPi_param_4];
	mov.u32 	%r27, %tid.x;
	mov.u32 	%r28, %ctaid.x;
	mov.u32 	%r29, %ntid.x;
	mad.lo.s32 	%r1, %r28, %r29, %r27;
	setp.ge.s32 	%p1, %r1, %r26;
	@%p1 bra 	$L__BB0_15;
	cvta.to.global.u64 	%rd1, %rd16;
	setp.lt.s32 	%p2, %r24, 1;
	mov.b32 	%r101, 0;
	@%p2 bra 	$L__BB0_14;
	mul.wide.s32 	%rd18, %r1, 8;
	add.s64 	%rd51, %rd1, %rd18;
	and.b32  	%r2, %r24, 15;
	setp.lt.u32 	%p3, %r24, 16;
	mov.b32 	%r101, 0;
	@%p3 bra 	$L__BB0_5;
	mul.wide.s32 	%rd3, %r25, 128;
	and.b32  	%r34, %r24, 2147483632;
	neg.s32 	%r91, %r34;
	mul.wide.s32 	%rd4, %r25, 8;
	mov.b32 	%r101, 0;
	mov.u64 	%rd49, %rd51;
$L__BB0_4:
	.pragma "nounroll";
	ld.global.f64 	%fd1, [%rd49];
	setp.neu.f64 	%p4, %fd1, 0d0000000000000000;
	selp.u32 	%r35, 1, 0, %p4;
	add.s32 	%r36, %r101, %r35;
	add.s64 	%rd19, %rd49, %rd4;
	ld.global.f64 	%fd2, [%rd19];
	setp.neu.f64 	%p5, %fd2, 0d0000000000000000;
	selp.u32 	%r37, 1, 0, %p5;
	add.s32 	%r38, %r36, %r37;
	add.s64 	%rd20, %rd19, %rd4;
	ld.global.f64 	%fd3, [%rd20];
	setp.neu.f64 	%p6, %fd3, 0d0000000000000000;
	selp.u32 	%r39, 1, 0, %p6;
	add.s32 	%r40, %r38, %r39;
	add.s64 	%rd21, %rd20, %rd4;
	ld.global.f64 	%fd4, [%rd21];
	setp.neu.f64 	%p7, %fd4, 0d0000000000000000;
	selp.u32 	%r41, 1, 0, %p7;
	add.s32 	%r42, %r40, %r41;
	add.s64 	%rd22, %rd21, %rd4;
	ld.global.f64 	%fd5, [%rd22];
	setp.neu.f64 	%p8, %fd5, 0d0000000000000000;
	selp.u32 	%r43, 1, 0, %p8;
	add.s32 	%r44, %r42, %r43;
	add.s64 	%rd23, %rd22, %rd4;
	ld.global.f64 	%fd6, [%rd23];
	setp.neu.f64 	%p9, %fd6, 0d0000000000000000;
	selp.u32 	%r45, 1, 0, %p9;
	add.s32 	%r46, %r44, %r45;
	add.s64 	%rd24, %rd23, %rd4;
	ld.global.f64 	%fd7, [%rd24];
	setp.neu.f64 	%p10, %fd7, 0d0000000000000000;
	selp.u32 	%r47, 1, 0, %p10;
	add.s32 	%r48, %r46, %r47;
	add.s64 	%rd25, %rd24, %rd4;
	ld.global.f64 	%fd8, [%rd25];
	setp.neu.f64 	%p11, %fd8, 0d0000000000000000;
	selp.u32 	%r49, 1, 0, %p11;
	add.s32 	%r50, %r48, %r49;
	add.s64 	%rd26, %rd25, %rd4;
	ld.global.f64 	%fd9, [%rd26];
	setp.neu.f64 	%p12, %fd9, 0d0000000000000000;
	selp.u32 	%r51, 1, 0, %p12;
	add.s32 	%r52, %r50, %r51;
	add.s64 	%rd27, %rd26, %rd4;
	ld.global.f64 	%fd10, [%rd27];
	setp.neu.f64 	%p13, %fd10, 0d0000000000000000;
	selp.u32 	%r53, 1, 0, %p13;
	add.s32 	%r54, %r52, %r53;
	add.s64 	%rd28, %rd27, %rd4;
	ld.global.f64 	%fd11, [%rd28];
	setp.neu.f64 	%p14, %fd11, 0d0000000000000000;
	selp.u32 	%r55, 1, 0, %p14;
	add.s32 	%r56, %r54, %r55;
	add.s64 	%rd29, %rd28, %rd4;
	ld.global.f64 	%fd12, [%rd29];
	setp.neu.f64 	%p15, %fd12, 0d0000000000000000;
	selp.u32 	%r57, 1, 0, %p15;
	add.s32 	%r58, %r56, %r57;
	add.s64 	%rd30, %rd29, %rd4;
	ld.global.f64 	%fd13, [%rd30];
	setp.neu.f64 	%p16, %fd13, 0d0000000000000000;
	selp.u32 	%r59, 1, 0, %p16;
	add.s32 	%r60, %r58, %r59;
	add.s64 	%rd31, %rd30, %rd4;
	ld.global.f64 	%fd14, [%rd31];
	setp.neu.f64 	%p17, %fd14, 0d0000000000000000;
	selp.u32 	%r61, 1, 0, %p17;
	add.s32 	%r62, %r60, %r61;
	add.s64 	%rd32, %rd31, %rd4;
	ld.global.f64 	%fd15, [%rd32];
	setp.neu.f64 	%p18, %fd15, 0d0000000000000000;
	selp.u32 	%r63, 1, 0, %p18;
	add.s32 	%r64, %r62, %r63;
	add.s64 	%rd33, %rd32, %rd4;
	ld.global.f64 	%fd16, [%rd33];
	setp.neu.f64 	%p19, %fd16, 0d0000000000000000;
	selp.u32 	%r65, 1, 0, %p19;
	add.s32 	%r101, %r64, %r65;
	add.s64 	%rd51, %rd49, %rd3;
	add.s32 	%r91, %r91, 16;
	setp.ne.s32 	%p20, %r91, 0;
	add.s64 	%rd49, %rd33, %rd4;
	@%p20 bra 	$L__BB0_4;
$L__BB0_5:
	setp.eq.s32 	%p21, %r2, 0;
	@%p21 bra 	$L__BB0_14;
	and.b32  	%r10, %r24, 7;
	setp.lt.u32 	%p22, %r2, 8;
	@%p22 bra 	$L__BB0_8;
	ld.global.f64 	%fd17, [%rd51];
	setp.neu.f64 	%p23, %fd17, 0d0000000000000000;
	selp.u32 	%r67, 1, 0, %p23;
	add.s32 	%r68, %r101, %r67;
	mul.wide.s32 	%rd34, %r25, 8;
	add.s64 	%rd35, %rd51, %rd34;
	ld.global.f64 	%fd18, [%rd35];
	setp.neu.f64 	%p24, %fd18, 0d0000000000000000;
	selp.u32 	%r69, 1, 0, %p24;
	add.s32 	%r70, %r68, %r69;
	add.s64 	%rd36, %rd35, %rd34;
	ld.global.f64 	%fd19, [%rd36];
	setp.neu.f64 	%p25, %fd19, 0d0000000000000000;
	selp.u32 	%r71, 1, 0, %p25;
	add.s32 	%r72, %r70, %r71;
	add.s64 	%rd37, %rd36, %rd34;
	ld.global.f64 	%fd20, [%rd37];
	setp.neu.f64 	%p26, %fd20, 0d0000000000000000;
	selp.u32 	%r73, 1, 0, %p26;
	add.s32 	%r74, %r72, %r73;
	add.s64 	%rd38, %rd37, %rd34;
	ld.global.f64 	%fd21, [%rd38];
	setp.neu.f64 	%p27, %fd21, 0d0000000000000000;
	selp.u32 	%r75, 1, 0, %p27;
	add.s32 	%r76, %r74, %r75;
	add.s64 	%rd39, %rd38, %rd34;
	ld.global.f64 	%fd22, [%rd39];
	setp.neu.f64 	%p28, %fd22, 0d0000000000000000;
	selp.u32 	%r77, 1, 0, %p28;
	add.s32 	%r78, %r76, %r77;
	add.s64 	%rd40, %rd39, %rd34;
	ld.global.f64 	%fd23, [%rd40];
	setp.neu.f64 	%p29, %fd23, 0d0000000000000000;
	selp.u32 	%r79, 1, 0, %p29;
	add.s32 	%r80, %r78, %r79;
	add.s64 	%rd41, %rd40, %rd34;
	ld.global.f64 	%fd24, [%rd41];
	setp.neu.f64 	%p30, %fd24, 0d0000000000000000;
	selp.u32 	%r81, 1, 0, %p30;
	add.s32 	%r101, %r80, %r81;
	add.s64 	%rd51, %rd41, %rd34;
$L__BB0_8:
	setp.eq.s32 	%p31, %r10, 0;
	@%p31 bra 	$L__BB0_14;
	and.b32  	%r14, %r24, 3;
	setp.lt.u32 	%p32, %r10, 4;
	@%p32 bra 	$L__BB0_11;
	ld.global.f64 	%fd25, [%rd51];
	setp.neu.f64 	%p33, %fd25, 0d0000000000000000;
	selp.u32 	%r83, 1, 0, %p33;
	add.s32 	%r84, %r101, %r83;
	mul.wide.s32 	%rd42, %r25, 8;
	add.s64 	%rd43, %rd51, %rd42;
	ld.global.f64 	%fd26, [%rd43];
	setp.neu.f64 	%p34, %fd26, 0d0000000000000000;
	selp.u32 	%r85, 1, 0, %p34;
	add.s32 	%r86, %r84, %r85;
	add.s64 	%rd44, %rd43, %rd42;
	ld.global.f64 	%fd27, [%rd44];
	setp.neu.f64 	%p35, %fd27, 0d0000000000000000;
	selp.u32 	%r87, 1, 0, %p35;
	add.s32 	%r88, %r86, %r87;
	add.s64 	%rd45, %rd44, %rd42;
	ld.global.f64 	%fd28, [%rd45];
	setp.neu.f64 	%p36, %fd28, 0d0000000000000000;
	selp.u32 	%r89, 1, 0, %p36;
	add.s32 	%r101, %r88, %r89;
	add.s64 	%rd51, %rd45, %rd42;
$L__BB0_11:
	setp.eq.s32 	%p37, %r14, 0;
	@%p37 bra 	$L__BB0_14;
	mul.wide.s32 	%rd13, %r25, 8;
	neg.s32 	%r99, %r14;
$L__BB0_13:
	.pragma "nounroll";
	ld.global.f64 	%fd29, [%rd51];
	setp.neu.f64 	%p38, %fd29, 0d0000000000000000;
	selp.u32 	%r90, 1, 0, %p38;
	add.s32 	%r101, %r101, %r90;
	add.s64 	%rd51, %rd51, %rd13;
	add.s32 	%r99, %r99, 1;
	setp.ne.s32 	%p39, %r99, 0;
	@%p39 bra 	$L__BB0_13;
$L__BB0_14:
	cvta.to.global.u64 	%rd46, %rd17;
	mul.wide.s32 	%rd47, %r1, 4;
	add.s64 	%rd48, %rd46, %rd47;
	st.global.u32 	[%rd48], %r101;
$L__BB0_15:
	ret;

}
	// .globl	_Z10block_scaniPiS_
.visible .entry _Z10block_scaniPiS_(
	.param .u32 _Z10block_scaniPiS__param_0,
	.param .u64 .ptr .align 1 _Z10block_scaniPiS__param_1,
	.param .u64 .ptr .align 1 _Z10block_scaniPiS__param_2
)
{
	.reg .pred 	%p<12>;
	.reg .b32 	%r<60>;
	.reg .b64 	%rd<11>;

	ld.param.u32 	%r23, [_Z10block_scaniPiS__param_0];
	ld.param.u64 	%rd5, [_Z10block_scaniPiS__param_1];
	ld.param.u64 	%rd4, [_Z10block_scaniPiS__param_2];
	cvta.to.global.u64 	%rd1, %rd5;
	mov.u32 	%r1, %tid.x;
	mov.u32 	%r2, %ctaid.x;
	mov.u32 	%r3, %ntid.x;
	mul.lo.s32 	%r24, %r2, %r3;
	shl.b32 	%r25, %r24, 1;
	add.s32 	%r4, %r25, %r1;
	setp.ge.s32 	%p1, %r4, %r23;
	mul.wide.s32 	%rd6, %r4, 4;
	add.s64 	%rd2, %rd1, %rd6;
	shl.b32 	%r26, %r1, 2;
	mov.u32 	%r27, shm;
	add.s32 	%r5, %r27, %r26;
	@%p1 bra 	$L__BB1_2;
	ld.global.u32 	%r29, [%rd2];
	st.shared.u32 	[%r5], %r29;
	bra.uni 	$L__BB1_3;
$L__BB1_2:
	mov.b32 	%r28, 0;
	st.shared.u32 	[%r5], %r28;
$L__BB1_3:
	add.s32 	%r6, %r4, %r3;
	setp.ge.u32 	%p2, %r6, %r23;
	mul.wide.u32 	%rd7, %r6, 4;
	add.s64 	%rd3, %rd1, %rd7;
	shl.b32 	%r30, %r3, 2;
	add.s32 	%r7, %r5, %r30;
	@%p2 bra 	$L__BB1_5;
	ld.global.u32 	%r32, [%rd3];
	st.shared.u32 	[%r7], %r32;
	bra.uni 	$L__BB1_6;
$L__BB1_5:
	mov.b32 	%r31, 0;
	st.shared.u32 	[%r7], %r31;
$L__BB1_6:
	bar.sync 	0;
	shl.b32 	%r8, %r3, 1;
	shl.b32 	%r57, %r1, 1;
	mov.b32 	%r59, 1;
$L__BB1_7:
	add.s32 	%r34, %r59, %r57;
	setp.ge.s32 	%p3, %r34, %r8;
	@%p3 bra 	$L__BB1_9;
	shl.b32 	%r35, %r57, 2;
	add.s32 	%r37, %r27, %r35;
	ld.shared.u32 	%r38, [%r37];
	shl.b32 	%r39, %r59, 2;
	add.s32 	%r40, %r37, %r39;
	ld.shared.u32 	%r41, [%r40];
	add.s32 	%r42, %r41, %r38;
	st.shared.u32 	[%r40], %r42;
$L__BB1_9:
	shl.b32 	%r58, %r57, 1;
	or.b32  	%r57, %r58, 1;
	shl.b32 	%r59, %r59, 1;
	setp.lt.s32 	%p4, %r59, %r8;
	@%p4 bra 	$L__BB1_7;
	bar.sync 	0;
	shl.b32 	%r43, %r8, 2;
	add.s32 	%r15, %r27, %r43;
	ld.shared.u32 	%r16, [%r15+-4];
	setp.ne.s32 	%p5, %r1, 0;
	@%p5 bra 	$L__BB1_12;
	mov.b32 	%r45, 0;
	st.shared.u32 	[%r15+-4], %r45;
$L__BB1_12:
	setp.eq.s32 	%p6, %r59, 0;
	@%p6 bra 	$L__BB1_16;
$L__BB1_13:
	shr.s32 	%r19, %r58, 1;
	shr.u32 	%r20, %r59, 1;
	add.s32 	%r21, %r19, %r20;
	setp.ge.s32 	%p7, %r21, %r8;
	@%p7 bra 	$L__BB1_15;
	shl.b32 	%r46, %r21, 2;
	add.s32 	%r48, %r27, %r46;
	ld.shared.u32 	%r49, [%r48];
	shl.b32 	%r50, %r19, 2;
	add.s32 	%r51, %r27, %r50;
	ld.shared.u32 	%r52, [%r51];
	add.s32 	%r53, %r52, %r49;
	st.shared.u32 	[%r48], %r53;
	st.shared.u32 	[%r51], %r49;
$L__BB1_15:
	bar.sync 	0;
	add.s32 	%r58, %r19, -1;
	setp.gt.u32 	%p8, %r59, 3;
	mov.u32 	%r59, %r20;
	@%p8 bra 	$L__BB1_13;
$L__BB1_16:
	setp.ge.s32 	%p9, %r4, %r23;
	bar.sync 	0;
	@%p9 bra 	$L__BB1_18;
	ld.shared.u32 	%r54, [%r5];
	st.global.u32 	[%rd2], %r54;
$L__BB1_18:
	setp.ge.u32 	%p10, %r6, %r23;
	@%p10 bra 	$L__BB1_20;
	ld.shared.u32 	%r55, [%r7];
	st.global.u32 	[%rd3], %r55;
$L__BB1_20:
	setp.ne.s32 	%p11, %r1, 0;
	@%p11 bra 	$L__BB1_22;
	cvta.to.global.u64 	%rd8, %rd4;
	mul.wide.u32 	%rd9, %r2, 4;
	add.s64 	%rd10, %rd8, %rd9;
	st.global.u32 	[%rd10], %r16;
$L__BB1_22:
	ret;

}
	// .globl	_Z9block_addiPiS_
.visible .entry _Z9block_addiPiS_(
	.param .u32 _Z9block_addiPiS__param_0,
	.param .u64 .ptr .align 1 _Z9block_addiPiS__param_1,
	.param .u64 .ptr .align 1 _Z9block_addiPiS__param_2
)
{
	.reg .pred 	%p<3>;
	.reg .b32 	%r<14>;
	.reg .b64 	%rd<11>;

	ld.param.u32 	%r5, [_Z9block_addiPiS__param_0];
	ld.param.u64 	%rd2, [_Z9block_addiPiS__param_1];
	ld.param.u64 	%rd3, [_Z9block_addiPiS__param_2];
	cvta.to.global.u64 	%rd1, %rd2;
	cvta.to.global.u64 	%rd4, %rd3;
	mov.u32 	%r6, %ctaid.x;
	mov.u32 	%r1, %ntid.x;
	mul.lo.s32 	%r7, %r1, %r6;
	shl.b32 	%r8, %r7, 1;
	mov.u32 	%r9, %tid.x;
	add.s32 	%r2, %r8, %r9;
	mul.wide.u32 	%rd5, %r6, 4;
	add.s64 	%rd6, %rd4, %rd5;
	ld.global.u32 	%r3, [%rd6];
	setp.ge.s32 	%p1, %r2, %r5;
	@%p1 bra 	$L__BB2_2;
	mul.wide.s32 	%rd7, %r2, 4;
	add.s64 	%rd8, %rd1, %rd7;
	ld.global.u32 	%r10, [%rd8];
	add.s32 	%r11, %r10, %r3;
	st.global.u32 	[%rd8], %r11;
$L__BB2_2:
	add.s32 	%r4, %r2, %r1;
	setp.ge.u32 	%p2, %r4, %r5;
	@%p2 bra 	$L__BB2_4;
	mul.wide.u32 	%rd9, %r4, 4;
	add.s64 	%rd10, %rd1, %rd9;
	ld.global.u32 	%r12, [%rd10];
	add.s32 	%r13, %r12, %r3;
	st.global.u32 	[%rd10], %r13;
$L__BB2_4:
	ret;

}
	// .globl	_Z15fill_csr_valuesiiPdiPiS0_S_
.visible .entry _Z15fill_csr_valuesiiPdiPiS0_S_(
	.param .u32 _Z15fill_csr_valuesiiPdiPiS0_S__param_0,
	.param .u32 _Z15fill_csr_valuesiiPdiPiS0_S__param_1,
	.param .u64 .ptr .align 1 _Z15fill_csr_valuesiiPdiPiS0_S__param_2,
	.param .u32 _Z15fill_csr_valuesiiPdiPiS0_S__param_3,
	.param .u64 .ptr .align 1 _Z15fill_csr_valuesiiPdiPiS0_S__param_4,
	.param .u64 .ptr .align 1 _Z15fill_csr_valuesiiPdiPiS0_S__param_5,
	.param .u64 .ptr .align 1 _Z15fill_csr_valuesiiPdiPiS0_S__param_6
)
{
	.reg .pred 	%p<26>;
	.reg .b32 	%r<87>;
	.reg .b64 	%rd<109>;
	.reg .b64 	%fd<31>;

	ld.param.u32 	%r47, [_Z15fill_csr_valuesiiPdiPiS0_S__param_0];
	ld.param.u32 	%r45, [_Z15fill_csr_valuesiiPdiPiS0_S__param_1];
	ld.param.u64 	%rd23, [_Z15fill_csr_valuesiiPdiPiS0_S__param_2];
	ld.param.u32 	%r46, [_Z15fill_csr_valuesiiPdiPiS0_S__param_3];
	ld.param.u64 	%rd24, [_Z15fill_csr_valuesiiPdiPiS0_S__param_4];
	ld.param.u64 	%rd25, [_Z15fill_csr_valuesiiPdiPiS0_S__param_5];
	ld.param.u64 	%rd26, [_Z15fill_csr_valuesiiPdiPiS0_S__param_6];
	cvta.to.global.u64 	%rd1, %rd26;
	cvta.to.global.u64 	%rd2, %rd25;
	mov.u32 	%r48, %tid.x;
	mov.u32 	%r49, %ctaid.x;
	mov.u32 	%r50, %ntid.x;
	mad.lo.s32 	%r1, %r49, %r50, %r48;
	setp.ge.s32 	%p1, %r1, %r47;
	@%p1 bra 	$L__BB3_42;
	cvta.to.global.u64 	%rd27, %rd24;
	cvta.to.global.u64 	%rd28, %rd23;
	mul.wide.s32 	%rd29, %r1, 4;
	add.s64 	%rd3, %rd27, %rd29;
	mul.wide.s32 	%rd30, %r1, 8;
	add.s64 	%rd106, %rd28, %rd30;
	setp.lt.s32 	%p2, %r45, 1;
	@%p2 bra 	$L__BB3_42;
	ld.global.u32 	%r67, [%rd3];
	and.b32  	%r3, %r45, 7;
	setp.lt.u32 	%p3, %r45, 8;
	mov.b32 	%r81, 0;
	@%p3 bra 	$L__BB3_21;
	and.b32  	%r81, %r45, 2147483640;
	mov.b32 	%r65, 0;
	mul.wide.s32 	%rd35, %r46, 8;
$L__BB3_4:
	.pragma "nounroll";
	ld.global.f64 	%fd1, [%rd106];
	setp.eq.f64 	%p4, %fd1, 0d0000000000000000;
	@%p4 bra 	$L__BB3_6;
	mul.wide.s32 	%rd31, %r67, 4;
	add.s64 	%rd32, %rd2, %rd31;
	st.global.u32 	[%rd32], %r65;
	ld.global.f64 	%fd2, [%rd106];
	mul.wide.s32 	%rd33, %r67, 8;
	add.s64 	%rd34, %rd1, %rd33;
	st.global.f64 	[%rd34], %fd2;
	add.s32 	%r67, %r67, 1;
$L__BB3_6:
	add.s64 	%rd6, %rd106, %rd35;
	ld.global.f64 	%fd3, [%rd6];
	setp.eq.f64 	%p5, %fd3, 0d0000000000000000;
	@%p5 bra 	$L__BB3_8;
	add.s32 	%r53, %r65, 1;
	mul.wide.s32 	%rd36, %r67, 4;
	add.s64 	%rd37, %rd2, %rd36;
	st.global.u32 	[%rd37], %r53;
	ld.global.f64 	%fd4, [%rd6];
	mul.wide.s32 	%rd38, %r67, 8;
	add.s64 	%rd39, %rd1, %rd38;
	st.global.f64 	[%rd39], %fd4;
	add.s32 	%r67, %r67, 1;
$L__BB3_8:
	add.s64 	%rd7, %rd6, %rd35;
	ld.global.f64 	%fd5, [%rd7];
	setp.eq.f64 	%p6, %fd5, 0d0000000000000000;
	@%p6 bra 	$L__BB3_10;
	add.s32 	%r54, %r65, 2;
	mul.wide.s32 	%rd41, %r67, 4;
	add.s64 	%rd42, %rd2, %rd41;
	st.global.u32 	[%rd42], %r54;
	ld.global.f64 	%fd6, [%rd7];
	mul.wide.s32 	%rd43, %r67, 8;
	add.s64 	%rd44, %rd1, %rd43;
	st.global.f64 	[%rd44], %fd6;
	add.s32 	%r67, %r67, 1;
$L__BB3_10:
	add.s64 	%rd8, %rd7, %rd35;
	ld.global.f64 	%fd7, [%rd8];
	setp.eq.f64 	%p7, %fd7, 0d0000000000000000;
	@%p7 bra 	$L__BB3_12;
	add.s32 	%r55, %r65, 3;
	mul.wide.s32 	%rd46, %r67, 4;
	add.s64 	%rd47, %rd2, %rd46;
	st.global.u32 	[%rd47], %r55;
	ld.global.f64 	%fd8, [%rd8];
	mul.wide.s32 	%rd48, %r67, 8;
	add.s64 	%rd49, %rd1, %rd48;
	st.global.f64 	[%rd49], %fd8;
	add.s32 	%r67, %r67, 1;
$L__BB3_12:
	add.s64 	%rd9, %rd8, %rd35;
	ld.global.f64 	%fd9, [%rd9];
	setp.eq.f64 	%p8, %fd9, 0d0000000000000000;
	@%p8 bra 	$L__BB3_14;
	add.s32 	%r56, %r65, 4;
	mul.wide.s32 	%rd51, %r67, 4;
	add.s64 	%rd52, %rd2, %rd51;
	st.global.u32 	[%rd52], %r56;
	ld.global.f64 	%fd10, [%rd9];
	mul.wide.s32 	%rd53, %r67, 8;
	add.s64 	%rd54, %rd1, %rd53;
	st.global.f64 	[%rd54], %fd10;
	add.s32 	%r67, %r67, 1;
$L__BB3_14:
	add.s64 	%rd10, %rd9, %rd35;
	ld.global.f64 	%fd11, [%rd10];
	setp.eq.f64 	%p9, %fd11, 0d0000000000000000;
	@%p9 bra 	$L__BB3_16;
	add.s32 	%r57, %r65, 5;
	mul.wide.s32 	%rd56, %r67, 4;
	add.s64 	%rd57, %rd2, %rd56;
	st.global.u32 	[%rd57], %r57;
	ld.global.f64 	%fd12, [%rd10];
	mul.wide.s32 	%rd58, %r67, 8;
	add.s64 	%rd59, %rd1, %rd58;
	st.global.f64 	[%rd59], %fd12;
	add.s32 	%r67, %r67, 1;
$L__BB3_16:
	add.s64 	%rd11, %rd10, %rd35;
	ld.global.f64 	%fd13, [%rd11];
	setp.eq.f64 	%p10, %fd13, 0d0000000000000000;
	@%p10 bra 	$L__BB3_18;
	add.s32 	%r58, %r65, 6;
	mul.wide.s32 	%rd61, %r67, 4;
	add.s64 	%rd62, %rd2, %rd61;
	st.global.u32 	[%rd62], %r58;
	ld.global.f64 	%fd14, [%rd11];
	mul.wide.s32 	%rd63, %r67, 8;
	add.s64 	%rd64, %rd1, %rd63;
	st.global.f64 	[%rd64], %fd14;
	add.s32 	%r67, %r67, 1;
$L__BB3_18:
	add.s64 	%rd12, %rd11, %rd35;
	ld.global.f64 	%fd15, [%rd12];
	setp.eq.f64 	%p11, %fd15, 0d0000000000000000;
	@%p11 bra 	$L__BB3_20;
	add.s32 	%r59, %r65, 7;
	mul.wide.s32 	%rd66, %r67, 4;
	add.s64 	%rd67, %rd2, %rd66;
	st.global.u32 	[%rd67], %r59;
	ld.global.f64 	%fd16, [%rd12];
	mul.wide.s32 	%rd68, %r67, 8;
	add.s64 	%rd69, %rd1, %rd68;
	st.global.f64 	[%rd69], %fd16;
	add.s32 	%r67, %r67, 1;
$L__BB3_20:
	add.s64 	%rd106, %rd12, %rd35;
	add.s32 	%r65, %r65, 8;
	setp.ne.s32 	%p12, %r65, %r81;
	@%p12 bra 	$L__BB3_4;
$L__BB3_21:
	setp.eq.s32 	%p13, %r3, 0;
	@%p13 bra 	$L__BB3_42;
	and.b32  	%r26, %r45, 3;
	setp.lt.u32 	%p14, %r3, 4;
	@%p14 bra 	$L__BB3_32;
	ld.global.f64 	%fd17, [%rd106];
	setp.eq.f64 	%p15, %fd17, 0d0000000000000000;
	@%p15 bra 	$L__BB3_25;
	mul.wide.s32 	%rd71, %r67, 4;
	add.s64 	%rd72, %rd2, %rd71;
	st.global.u32 	[%rd72], %r81;
	ld.global.f64 	%fd18, [%rd106];
	mul.wide.s32 	%rd73, %r67, 8;
	add.s64 	%rd74, %rd1, %rd73;
	st.global.f64 	[%rd74], %fd18;
	add.s32 	%r67, %r67, 1;
$L__BB3_25:
	mul.wide.s32 	%rd75, %r46, 8;
	add.s64 	%rd15, %rd106, %rd75;
	ld.global.f64 	%fd19, [%rd15];
	setp.eq.f64 	%p16, %fd19, 0d0000000000000000;
	@%p16 bra 	$L__BB3_27;
	add.s32 	%r60, %r81, 1;
	mul.wide.s32 	%rd76, %r67, 4;
	add.s64 	%rd77, %rd2, %rd76;
	st.global.u32 	[%rd77], %r60;
	ld.global.f64 	%fd20, [%rd15];
	mul.wide.s32 	%rd78, %r67, 8;
	add.s64 	%rd79, %rd1, %rd78;
	st.global.f64 	[%rd79], %fd20;
	add.s32 	%r67, %r67, 1;
$L__BB3_27:
	add.s64 	%rd16, %rd15, %rd75;
	ld.global.f64 	%fd21, [%rd16];
	setp.eq.f64 	%p17, %fd21, 0d0000000000000000;
	@%p17 bra 	$L__BB3_29;
	add.s32 	%r61, %r81, 2;
	mul.wide.s32 	%rd81, %r67, 4;
	add.s64 	%rd82, %rd2, %rd81;
	st.global.u32 	[%rd82], %r61;
	ld.global.f64 	%fd22, [%rd16];
	mul.wide.s32 	%rd83, %r67, 8;
	add.s64 	%rd84, %rd1, %rd83;
	st.global.f64 	[%rd84], %fd22;
	add.s32 	%r67, %r67, 1;
$L__BB3_29:
	add.s64 	%rd17, %rd16, %rd75;
	ld.global.f64 	%fd23, [%rd17];
	setp.eq.f64 	%p18, %fd23, 0d0000000000000000;
	@%p18 bra 	$L__BB3_31;
	add.s32 	%r62, %r81, 3;
	mul.wide.s32 	%rd86, %r67, 4;
	add.s64 	%rd87, %rd2, %rd86;
	st.global.u32 	[%rd87], %r62;
	ld.global.f64 	%fd24, [%rd17];
	mul.wide.s32 	%rd88, %r67, 8;
	add.s64 	%rd89, %rd1, %rd88;
	st.global.f64 	[%rd89], %fd24;
	add.s32 	%r67, %r67, 1;
$L__BB3_31:
	add.s64 	%rd106, %rd17, %rd75;
	add.s32 	%r81, %r81, 4;
$L__BB3_32:
	setp.eq.s32 	%p19, %r26, 0;
	@%p19 bra 	$L__BB3_42;
	setp.eq.s32 	%p20, %r26, 1;
	@%p20 bra 	$L__BB3_39;
	ld.global.f64 	%fd25, [%rd106];
	setp.eq.f64 	%p21, %fd25, 0d0000000000000000;
	@%p21 bra 	$L__BB3_36;
	mul.wide.s32 	%rd91, %r67, 4;
	add.s64 	%rd92, %rd2, %rd91;
	st.global.u32 	[%rd92], %r81;
	ld.global.f64 	%fd26, [%rd106];
	mul.wide.s32 	%rd93, %r67, 8;
	add.s64 	%rd94, %rd1, %rd93;
	st.global.f64 	[%rd94], %fd26;
	add.s32 	%r67, %r67, 1;
$L__BB3_36:
	mul.wide.s32 	%rd95, %r46, 8;
	add.s64 	%rd20, %rd106, %rd95;
	ld.global.f64 	%fd27, [%rd20];
	setp.eq.f64 	%p22, %fd27, 0d0000000000000000;
	@%p22 bra 	$L__BB3_38;
	add.s32 	%r63, %r81, 1;
	mul.wide.s32 	%rd96, %r67, 4;
	add.s64 	%rd97, %rd2, %rd96;
	st.global.u32 	[%rd97], %r63;
	ld.global.f64 	%fd28, [%rd20];
	mul.wide.s32 	%rd98, %r67, 8;
	add.s64 	%rd99, %rd1, %rd98;
	st.global.f64 	[%rd99], %fd28;
	add.s32 	%r67, %r67, 1;
$L__BB3_38:
	add.s64 	%rd106, %rd20, %rd95;
	add.s32 	%r81, %r81, 2;
$L__BB3_39:
	and.b32  	%r64, %r45, 1;
	setp.eq.b32 	%p23, %r64, 1;
	not.pred 	%p24, %p23;
	@%p24 bra 	$L__BB3_42;
	ld.global.f64 	%fd29, [%rd106];
	setp.eq.f64 	%p25, %fd29, 0d0000000000000000;
	@%p25 bra 	$L__BB3_42;
	mul.wide.s32 	%rd101, %r67, 4;
	add.s64 	%rd102, %rd2, %rd101;
	st.global.u32 	[%rd102], %r81;
	ld.global.f64 	%fd30, [%rd106];
	mul.wide.s32 	%rd103, %r67, 8;
	add.s64 	%rd104, %rd1, %rd103;
	st.global.f64 	[%rd104], %fd30;
$L__BB3_42:
	ret;

}


// ===== COMPILED SASS (sm_100) =====

	.target	sm_100

	.elftype	@"ET_EXEC"


//--------------------- .note.nv.tkinfo           --------------------------
	.section	.note.nv.tkinfo,"",@"SHT_NOTE"
	.sectionflags	@"SHF_NOTE_NV_TKINFO"
	.tkinfo
        /*0018*/ 	.word	0x00000002
        /*0030*/ 	.string	""
        /*0030*/ 	.string	"ptxas"
        /*0030*/ 	.string	"Cuda compilation tools, release 13.0, V13.0.88"
        /*0030*/ 	.string	"Build cuda_13.0.r13.0/compiler.36424714_0"
        /*0030*/ 	.string	"-arch sm_100 -m 64 "



//--------------------- .note.nv.cuinfo           --------------------------
	.section	.note.nv.cuinfo,"",@"SHT_NOTE"
	.sectionflags	@"SHF_NOTE_NV_CUINFO"
        /*0018*/ 	.short	0x0002
        /*001a*/ 	.short	0x0064
        /*001c*/ 	.short	0x0082
	.zero		2


//--------------------- .nv.info                  --------------------------
	.section	.nv.info,"",@"SHT_CUDA_INFO"
	.align	4


	//----- nvinfo : EIATTR_REGCOUNT
	.align		4
        /*0000*/ 	.byte	0x04, 0x2f
        /*0002*/ 	.short	(.L_1 - .L_0)
	.align		4
.L_0:
        /*0004*/ 	.word	index@(_Z13count_row_nnziiPdiPi)
        /*0008*/ 	.word	0x00000020


	//----- nvinfo : EIATTR_FRAME_SIZE
	.align		4
.L_1:
        /*000c*/ 	.byte	0x04, 0x11
        /*000e*/ 	.short	(.L_3 - .L_2)
	.align		4
.L_2:
        /*0010*/ 	.word	index@(_Z13count_row_nnziiPdiPi)
        /*0014*/ 	.word	0x00000000


	//----- nvinfo : EIATTR_REGCOUNT
	.align		4
.L_3:
        /*0018*/ 	.byte	0x04, 0x2f
        /*001a*/ 	.short	(.L_5 - .L_4)
	.align		4
.L_4:
        /*001c*/ 	.word	index@(_Z10block_scaniPiS_)
        /*0020*/ 	.word	0x00000018


	//----- nvinfo : EIATTR_FRAME_SIZE
	.align		4
.L_5:
        /*0024*/ 	.byte	0x04, 0x11
        /*0026*/ 	.short	(.L_7 - .L_6)
	.align		4
.L_6:
        /*0028*/ 	.word	index@(_Z10block_scaniPiS_)
        /*002c*/ 	.word	0x00000000


	//----- nvinfo : EIATTR_REGCOUNT
	.align		4
.L_7:
        /*0030*/ 	.byte	0x04, 0x2f
        /*0032*/ 	.short	(.L_9 - .L_8)
	.align		4
.L_8:
        /*0034*/ 	.word	index@(_Z9block_addiPiS_)
        /*0038*/ 	.word	0x0000000c


	//----- nvinfo : EIATTR_FRAME_SIZE
	.align		4
.L_9:
        /*003c*/ 	.byte	0x04, 0x11
        /*003e*/ 	.short	(.L_11 - .L_10)
	.align		4
.L_10:
        /*0040*/ 	.word	index@(_Z9block_addiPiS_)
        /*0044*/ 	.word	0x00000000


	//----- nvinfo : EIATTR_REGCOUNT
	.align		4
.L_11:
        /*0048*/ 	.byte	0x04, 0x2f
        /*004a*/ 	.short	(.L_13 - .L_12)
	.align		4
.L_12:
        /*004c*/ 	.word	index@(_Z15fill_csr_valuesiiPdiPiS0_S_)
        /*0050*/ 	.word	0x0000001a


	//----- nvinfo : EIATTR_FRAME_SIZE
	.align		4
.L_13:
        /*0054*/ 	.byte	0x04, 0x11
        /*0056*/ 	.short	(.L_15 - .L_14)
	.align		4
.L_14:
        /*0058*/ 	.word	index@(_Z15fill_csr_valuesiiPdiPiS0_S_)
        /*005c*/ 	.word	0x00000000


	//----- nvinfo : EIATTR_MIN_STACK_SIZE
	.align		4
.L_15:
        /*0060*/ 	.byte	0x04, 0x12
        /*0062*/ 	.short	(.L_17 - .L_16)
	.align		4
.L_16:
        /*0064*/ 	.word	index@(_Z15fill_csr_valuesiiPdiPiS0_S_)
        /*0068*/ 	.word	0x00000000


	//----- nvinfo : EIATTR_MIN_STACK_SIZE
	.align		4
.L_17:
        /*006c*/ 	.byte	0x04, 0x12
        /*006e*/ 	.short	(.L_19 - .L_18)
	.align		4
.L_18:
        /*0070*/ 	.word	index@(_Z9block_addiPiS_)
        /*0074*/ 	.word	0x00000000


	//----- nvinfo : EIATTR_MIN_STACK_SIZE
	.align		4
.L_19:
        /*0078*/ 	.byte	0x04, 0x12
        /*007a*/ 	.short	(.L_21 - .L_20)
	.align		4
.L_20:
        /*007c*/ 	.word	index@(_Z10block_scaniPiS_)
        /*0080*/ 	.word	0x00000000


	//----- nvinfo : EIATTR_MIN_STACK_SIZE
	.align		4
.L_21:
        /*0084*/ 	.byte	0x04, 0x12
        /*0086*/ 	.short	(.L_23 - .L_22)
	.align		4
.L_22:
        /*0088*/ 	.word	index@(_Z13count_row_nnziiPdiPi)
        /*008c*/ 	.word	0x00000000
.L_23:


//--------------------- .nv.compat                --------------------------
	.section	.nv.compat,"",@"SHT_CUDA_COMPAT_INFO"
	.align	4
        /*0000*/ 	.byte	0x02, 0x09, 0x00, 0x00, 0x02, 0x02, 0x01, 0x00, 0x02, 0x05, 0x05, 0x00, 0x03, 0x07, 0x01, 0x01
        /*0010*/ 	.byte	0x02, 0x03, 0x00, 0x00, 0x02, 0x06, 0x01, 0x00, 0x04, 0x0b, 0x08, 0x00, 0x01, 0x00, 0x00, 0x00
        /*0020*/ 	.byte	0x00, 0x00, 0x00, 0x00


//--------------------- .nv.info._Z15fill_csr_valuesiiPdiPiS0_S_ --------------------------
	.section	.nv.info._Z15fill_csr_valuesiiPdiPiS0_S_,"",@"SHT_CUDA_INFO"
	.sectionflags	@""
	.align	4


	//----- nvinfo : EIATTR_CUDA_API_VERSION
	.align		4
        /*0000*/ 	.byte	0x04, 0x37
        /*0002*/ 	.short	(.L_25 - .L_24)
.L_24:
        /*0004*/ 	.word	0x00000082


	//----- nvinfo : EIATTR_KPARAM_INFO
	.align		4
.L_25:
        /*0008*/ 	.byte	0x04, 0x17
        /*000a*/ 	.short	(.L_27 - .L_26)
.L_26:
        /*000c*/ 	.word	0x00000000
        /*0010*/ 	.short	0x0006
        /*0012*/ 	.short	0x0028
        /*0014*/ 	.byte	0x00, 0xf5, 0x21, 0x00


	//----- nvinfo : EIATTR_KPARAM_INFO
	.align		4
.L_27:
        /*0018*/ 	.byte	0x04, 0x17
        /*001a*/ 	.short	(.L_29 - .L_28)
.L_28:
        /*001c*/ 	.word	0x00000000
        /*0020*/ 	.short	0x0005
        /*0022*/ 	.short	0x0020
        /*0024*/ 	.byte	0x00, 0xf5, 0x21, 0x00


	//----- nvinfo : EIATTR_KPARAM_INFO
	.align		4
.L_29:
        /*0028*/ 	.byte	0x04, 0x17
        /*002a*/ 	.short	(.L_31 - .L_30)
.L_30:
        /*002c*/ 	.word	0x00000000
        /*0030*/ 	.short	0x0004
        /*0032*/ 	.short	0x0018
        /*0034*/ 	.byte	0x00, 0xf5, 0x21, 0x00


	//----- nvinfo : EIATTR_KPARAM_INFO
	.align		4
.L_31:
        /*0038*/ 	.byte	0x04, 0x17
        /*003a*/ 	.short	(.L_33 - .L_32)
.L_32:
        /*003c*/ 	.word	0x00000000
        /*0040*/ 	.short	0x0003
        /*0042*/ 	.short	0x0010
        /*0044*/ 	.byte	0x00, 0xf0, 0x11, 0x00


	//----- nvinfo : EIATTR_KPARAM_INFO
	.align		4
.L_33:
        /*0048*/ 	.byte	0x04, 0x17
        /*004a*/ 	.short	(.L_35 - .L_34)
.L_34:
        /*004c*/ 	.word	0x00000000
        /*0050*/ 	.short	0x0002
        /*0052*/ 	.short	0x0008
        /*0054*/ 	.byte	0x00, 0xf5, 0x21, 0x00


	//----- nvinfo : EIATTR_KPARAM_INFO
	.align		4
.L_35:
        /*0058*/ 	.byte	0x04, 0x17
        /*005a*/ 	.short	(.L_37 - .L_36)
.L_36:
        /*005c*/ 	.word	0x00000000
        /*0060*/ 	.short	0x0001
        /*0062*/ 	.short	0x0004
        /*0064*/ 	.byte	0x00, 0xf0, 0x11, 0x00


	//----- nvinfo : EIATTR_KPARAM_INFO
	.align		4
.L_37:
        /*0068*/ 	.byte	0x04, 0x17
        /*006a*/ 	.short	(.L_39 - .L_38)
.L_38:
        /*006c*/ 	.word	0x00000000
        /*0070*/ 	.short	0x0000
        /*0072*/ 	.short	0x0000
        /*0074*/ 	.byte	0x00, 0xf0, 0x11, 0x00


	//----- nvinfo : EIATTR_SPARSE_MMA_MASK
	.align		4
.L_39:
        /*0078*/ 	.byte	0x03, 0x50
        /*007a*/ 	.short	0x0000


	//----- nvinfo : EIATTR_MAXREG_COUNT
	.align		4
        /*007c*/ 	.byte	0x03, 0x1b
        /*007e*/ 	.short	0x00ff


	//----- nvinfo : EIATTR_MERCURY_ISA_VERSION
	.align		4
        /*0080*/ 	.byte	0x03, 0x5f
        /*0082*/ 	.short	0x0101


	//----- nvinfo : EIATTR_VRC_CTA_INIT_COUNT
	.align		4
        /*0084*/ 	.byte	0x02, 0x4a
	.zero		1
	.zero		1


	//----- nvinfo : EIATTR_EXIT_INSTR_OFFSETS
	.align		4
        /*0088*/ 	.byte	0x04, 0x1c
        /*008a*/ 	.short	(.L_41 - .L_40)


	//   ....[0]....
.L_40:
        /*008c*/ 	.word	0x00000070


	//   ....[1]....
        /*0090*/ 	.word	0x000000c0


	//   ....[2]....
        /*0094*/ 	.word	0x000007b0


	//   ....[3]....
        /*0098*/ 	.word	0x00000b20


	//   ....[4]....
        /*009c*/ 	.word	0x00000d00


	//   ....[5]....
        /*00a0*/ 	.word	0x00000d30


	//   ....[6]....
        /*00a4*/ 	.word	0x00000db0


	//----- nvinfo : EIATTR_CBANK_PARAM_SIZE
	.align		4
.L_41:
        /*00a8*/ 	.byte	0x03, 0x19
        /*00aa*/ 	.short	0x0030


	//----- nvinfo : EIATTR_PARAM_CBANK
	.align		4
        /*00ac*/ 	.byte	0x04, 0x0a
        /*00ae*/ 	.short	(.L_43 - .L_42)
	.align		4
.L_42:
        /*00b0*/ 	.word	index@(.nv.constant0._Z15fill_csr_valuesiiPdiPiS0_S_)
        /*00b4*/ 	.short	0x0380
        /*00b6*/ 	.short	0x0030


	//----- nvinfo : EIATTR_SW_WAR
	.align		4
.L_43:
        /*00b8*/ 	.byte	0x04, 0x36
        /*00ba*/ 	.short	(.L_45 - .L_44)
.L_44:
        /*00bc*/ 	.word	0x00000008
.L_45:


//--------------------- .nv.info._Z9block_addiPiS_ --------------------------
	.section	.nv.info._Z9block_addiPiS_,"",@"SHT_CUDA_INFO"
	.sectionflags	@""
	.align	4


	//----- nvinfo : EIATTR_CUDA_API_VERSION
	.align		4
        /*0000*/ 	.byte	0x04, 0x37
        /*0002*/ 	.short	(.L_47 - .L_46)
.L_46:
        /*0004*/ 	.word	0x00000082


	//----- nvinfo : EIATTR_KPARAM_INFO
	.align		4
.L_47:
        /*0008*/ 	.byte	0x04, 0x17
        /*000a*/ 	.short	(.L_49 - .L_48)
.L_48:
        /*000c*/ 	.word	0x00000000
        /*0010*/ 	.short	0x0002
        /*0012*/ 	.short	0x0010
        /*0014*/ 	.byte	0x00, 0xf5, 0x21, 0x00


	//----- nvinfo : EIATTR_KPARAM_INFO
	.align		4
.L_49:
        /*0018*/ 	.byte	0x04, 0x17
        /*001a*/ 	.short	(.L_51 - .L_50)
.L_50:
        /*001c*/ 	.word	0x00000000
        /*0020*/ 	.short	0x0001
        /*0022*/ 	.short	0x0008
        /*0024*/ 	.byte	0x00, 0xf5, 0x21, 0x00


	//----- nvinfo : EIATTR_KPARAM_INFO
	.align		4
.L_51:
        /*0028*/ 	.byte	0x04, 0x17
        /*002a*/ 	.short	(.L_53 - .L_52)
.L_52:
        /*002c*/ 	.word	0x00000000
        /*0030*/ 	.short	0x0000
        /*0032*/ 	.short	0x0000
        /*0034*/ 	.byte	0x00, 0xf0, 0x11, 0x00


	//----- nvinfo : EIATTR_SPARSE_MMA_MASK
	.align		4
.L_53:
        /*0038*/ 	.byte	0x03, 0x50
        /*003a*/ 	.short	0x0000


	//----- nvinfo : EIATTR_MAXREG_COUNT
	.align		4
        /*003c*/ 	.byte	0x03, 0x1b
        /*003e*/ 	.short	0x00ff


	//----- nvinfo : EIATTR_MERCURY_ISA_VERSION
	.align		4
        /*0040*/ 	.byte	0x03, 0x5f
        /*0042*/ 	.short	0x0101


	//----- nvinfo : EIATTR_VRC_CTA_INIT_COUNT
	.align		4
        /*0044*/ 	.byte	0x02, 0x4a
	.zero		1
	.zero		1


	//----- nvinfo : EIATTR_EXIT_INSTR_OFFSETS
	.align		4
        /*0048*/ 	.byte	0x04, 0x1c
        /*004a*/ 	.short	(.L_55 - .L_54)


	//   ....[0]....
.L_54:
        /*004c*/ 	.word	0x00000130


	//   ....[1]....
        /*0050*/ 	.word	0x00000190


	//----- nvinfo : EIATTR_CBANK_PARAM_SIZE
	.align		4
.L_55:
        /*0054*/ 	.byte	0x03, 0x19
        /*0056*/ 	.short	0x0018


	//----- nvinfo : EIATTR_PARAM_CBANK
	.align		4
        /*0058*/ 	.byte	0x04, 0x0a
        /*005a*/ 	.short	(.L_57 - .L_56)
	.align		4
.L_56:
        /*005c*/ 	.word	index@(.nv.constant0._Z9block_addiPiS_)
        /*0060*/ 	.short	0x0380
        /*0062*/ 	.short	0x0018


	//----- nvinfo : EIATTR_SW_WAR
	.align		4
.L_57:
        /*0064*/ 	.byte	0x04, 0x36
        /*0066*/ 	.short	(.L_59 - .L_58)
.L_58:
        /*0068*/ 	.word	0x00000008
.L_59:


//--------------------- .nv.info._Z10block_scaniPiS_ --------------------------
	.section	.nv.info._Z10block_scaniPiS_,"",@"SHT_CUDA_INFO"
	.sectionflags	@""
	.align	4


	//----- nvinfo : EIATTR_CUDA_API_VERSION
	.align		4
        /*0000*/ 	.byte	0x04, 0x37
        /*0002*/ 	.short	(.L_61 - .L_60)
.L_60:
        /*0004*/ 	.word	0x00000082


	//----- nvinfo : EIATTR_KPARAM_INFO
	.align		4
.L_61:
        /*0008*/ 	.byte	0x04, 0x17
        /*000a*/ 	.short	(.L_63 - .L_62)
.L_62:
        /*000c*/ 	.word	0x00000000
        /*0010*/ 	.short	0x0002
        /*0012*/ 	.short	0x0010
        /*0014*/ 	.byte	0x00, 0xf5, 0x21, 0x00


	//----- nvinfo : EIATTR_KPARAM_INFO
	.align		4
.L_63:
        /*0018*/ 	.byte	0x04, 0x17
        /*001a*/ 	.short	(.L_65 - .L_64)
.L_64:
        /*001c*/ 	.word	0x00000000
        /*0020*/ 	.short	0x0001
        /*0022*/ 	.short	0x0008
        /*0024*/ 	.byte	0x00, 0xf5, 0x21, 0x00


	//----- nvinfo : EIATTR_KPARAM_INFO
	.align		4
.L_65:
        /*0028*/ 	.byte	0x04, 0x17
        /*002a*/ 	.short	(.L_67 - .L_66)
.L_66:
        /*002c*/ 	.word	0x00000000
        /*0030*/ 	.short	0x0000
        /*0032*/ 	.short	0x0000
        /*0034*/ 	.byte	0x00, 0xf0, 0x11, 0x00


	//----- nvinfo : EIATTR_SPARSE_MMA_MASK
	.align		4
.L_67:
        /*0038*/ 	.byte	0x03, 0x50
        /*003a*/ 	.short	0x0000


	//----- nvinfo : EIATTR_MAXREG_COUNT
	.align		4
        /*003c*/ 	.byte	0x03, 0x1b
        /*003e*/ 	.short	0x00ff


	//----- nvinfo : EIATTR_NUM_BARRIERS
	.align		4
        /*0040*/ 	.byte	0x02, 0x4c
        /*0042*/ 	.byte	0x01
	.zero		1


	//----- nvinfo : EIATTR_MERCURY_ISA_VERSION
	.align		4
        /*0044*/ 	.byte	0x03, 0x5f
        /*0046*/ 	.short	0x0101


	//----- nvinfo : EIATTR_VRC_CTA_INIT_COUNT
	.align		4
        /*0048*/ 	.byte	0x02, 0x4a
	.zero		1
	.zero		1


	//----- nvinfo : EIATTR_EXIT_INSTR_OFFSETS
	.align		4
        /*004c*/ 	.byte	0x04, 0x1c
        /*004e*/ 	.short	(.L_69 - .L_68)


	//   ....[0]....
.L_68:
        /*0050*/ 	.word	0x000004a0


	//   ....[1]....
        /*0054*/ 	.word	0x000004e0


	//----- nvinfo : EIATTR_CBANK_PARAM_SIZE
	.align		4
.L_69:
        /*0058*/ 	.byte	0x03, 0x19
        /*005a*/ 	.short	0x0018


	//----- nvinfo : EIATTR_PARAM_CBANK
	.align		4
        /*005c*/ 	.byte	0x04, 0x0a
        /*005e*/ 	.short	(.L_71 - .L_70)
	.align		4
.L_70:
        /*0060*/ 	.word	index@(.nv.constant0._Z10block_scaniPiS_)
        /*0064*/ 	.short	0x0380
        /*0066*/ 	.short	0x0018


	//----- nvinfo : EIATTR_SW_WAR
	.align		4
.L_71:
        /*0068*/ 	.byte	0x04, 0x36
        /*006a*/ 	.short	(.L_73 - .L_72)
.L_72:
        /*006c*/ 	.word	0x00000008
.L_73:


//--------------------- .nv.info._Z13count_row_nnziiPdiPi --------------------------
	.section	.nv.info._Z13count_row_nnziiPdiPi,"",@"SHT_CUDA_INFO"
	.sectionflags	@""
	.align	4


	//----- nvinfo : EIATTR_CUDA_API_VERSION
	.align		4
        /*0000*/ 	.byte	0x04, 0x37
        /*0002*/ 	.short	(.L_75 - .L_74)
.L_74:
        /*0004*/ 	.word	0x00000082


	//----- nvinfo : EIATTR_KPARAM_INFO
	.align		4
.L_75:
        /*0008*/ 	.byte	0x04, 0x17
        /*000a*/ 	.short	(.L_77 - .L_76)
.L_76:
        /*000c*/ 	.word	0x00000000
        /*0010*/ 	.short	0x0004
        /*0012*/ 	.short	0x0018
        /*0014*/ 	.byte	0x00, 0xf5, 0x21, 0x00


	//----- nvinfo : EIATTR_KPARAM_INFO
	.align		4
.L_77:
        /*0018*/ 	.byte	0x04, 0x17
        /*001a*/ 	.short	(.L_79 - .L_78)
.L_78:
        /*001c*/ 	.word	0x00000000
        /*0020*/ 	.short	0x0003
        /*0022*/ 	.short	0x0010
        /*0024*/ 	.byte	0x00, 0xf0, 0x11, 0x00


	//----- nvinfo : EIATTR_KPARAM_INFO
	.align		4
.L_79:
        /*0028*/ 	.byte	0x04, 0x17
        /*002a*/ 	.short	(.L_81 - .L_80)
.L_80:
        /*002c*/ 	.word	0x00000000
        /*0030*/ 	.short	0x0002
        /*0032*/ 	.short	0x0008
        /*0034*/ 	.byte	0x00, 0xf5, 0x21, 0x00


	//----- nvinfo : EIATTR_KPARAM_INFO
	.align		4
.L_81:
        /*0038*/ 	.byte	0x04, 0x17
        /*003a*/ 	.short	(.L_83 - .L_82)
.L_82:
        /*003c*/ 	.word	0x00000000
        /*0040*/ 	.short	0x0001
        /*0042*/ 	.short	0x0004
        /*0044*/ 	.byte	0x00, 0xf0, 0x11, 0x00


	//----- nvinfo : EIATTR_KPARAM_INFO
	.align		4
.L_83:
        /*0048*/ 	.byte	0x04, 0x17
        /*004a*/ 	.short	(.L_85 - .L_84)
.L_84:
        /*004c*/ 	.word	0x00000000
        /*0050*/ 	.short	0x0000
        /*0052*/ 	.short	0x0000
        /*0054*/ 	.byte	0x00, 0xf0, 0x11, 0x00


	//----- nvinfo : EIATTR_SPARSE_MMA_MASK
	.align		4
.L_85:
        /*0058*/ 	.byte	0x03, 0x50
        /*005a*/ 	.short	0x0000


	//----- nvinfo : EIATTR_MAXREG_COUNT
	.align		4
        /*005c*/ 	.byte	0x03, 0x1b
        /*005e*/ 	.short	0x00ff


	//----- nvinfo : EIATTR_MERCURY_ISA_VERSION
	.align		4
        /*0060*/ 	.byte	0x03, 0x5f
        /*0062*/ 	.short	0x0101


	//----- nvinfo : EIATTR_VRC_CTA_INIT_COUNT
	.align		4
        /*0064*/ 	.byte	0x02, 0x4a
	.zero		1
	.zero		1


	//----- nvinfo : EIATTR_EXIT_INSTR_OFFSETS
	.align		4
        /*0068*/ 	.byte	0x04, 0x1c
        /*006a*/ 	.short	(.L_87 - .L_86)


	//   ....[0]....
.L_86:
        /*006c*/ 	.word	0x00000070


	//   ....[1]....
        /*0070*/ 	.word	0x00000c50


	//----- nvinfo : EIATTR_CBANK_PARAM_SIZE
	.align		4
.L_87:
        /*0074*/ 	.byte	0x03, 0x19
        /*0076*/ 	.short	0x0020


	//----- nvinfo : EIATTR_PARAM_CBANK
	.align		4
        /*0078*/ 	.byte	0x04, 0x0a
        /*007a*/ 	.short	(.L_89 - .L_88)
	.align		4
.L_88:
        /*007c*/ 	.word	index@(.nv.constant0._Z13count_row_nnziiPdiPi)
        /*0080*/ 	.short	0x0380
        /*0082*/ 	.short	0x0020


	//----- nvinfo : EIATTR_SW_WAR
	.align		4
.L_89:
        /*0084*/ 	.byte	0x04, 0x36
        /*0086*/ 	.short	(.L_91 - .L_90)
.L_90:
        /*0088*/ 	.word	0x00000008
.L_91:


//--------------------- .nv.callgraph             --------------------------
	.section	.nv.callgraph,"",@"SHT_CUDA_CALLGRAPH"
	.align	4
	.sectionentsize	8
	.align		4
        /*0000*/ 	.word	0x00000000
	.align		4
        /*0004*/ 	.word	0xffffffff
	.align		4
        /*0008*/ 	.word	0x00000000
	.align		4
        /*000c*/ 	.word	0xfffffffe
	.align		4
        /*0010*/ 	.word	0x00000000
	.align		4
        /*0014*/ 	.word	0xfffffffd
	.align		4
        /*0018*/ 	.word	0x00000000
	.align		4
        /*001c*/ 	.word	0xfffffffc


//--------------------- .text._Z15fill_csr_valuesiiPdiPiS0_S_ --------------------------
	.section	.text._Z15fill_csr_valuesiiPdiPiS0_S_,"ax",@progbits
	.align	128
        .global         _Z15fill_csr_valuesiiPdiPiS0_S_
        .type           _Z15fill_csr_valuesiiPdiPiS0_S_,@function
        .size           _Z15fill_csr_valuesiiPdiPiS0_S_,(.L_x_17 - _Z15fill_csr_valuesiiPdiPiS0_S_)
        .other          _Z15fill_csr_valuesiiPdiPiS0_S_,@"STO_CUDA_ENTRY STV_DEFAULT"
_Z15fill_csr_valuesiiPdiPiS0_S_:
.text._Z15fill_csr_valuesiiPdiPiS0_S_:
[----:B------:R-:W-:Y:S01]  /*0000*/  LDC R1, c[0x0][0x37c] ;  /* 0x0000df00ff017b82 */ /* 0x000fe20000000800 */
[----:B------:R-:W0:Y:S07]  /*0010*/  S2R R3, SR_TID.X ;  /* 0x0000000000037919 */ /* 0x000e2e0000002100 */
[----:B------:R-:W0:Y:S01]  /*0020*/  S2UR UR4, SR_CTAID.X ;  /* 0x00000000000479c3 */ /* 0x000e220000002500 */
[----:B------:R-:W1:Y:S07]  /*0030*/  LDCU UR5, c[0x0][0x380] ;  /* 0x00007000ff0577ac */ /* 0x000e6e0008000800 */
[----:B------:R-:W0:Y:S02]  /*0040*/  LDC R0, c[0x0][0x360] ;  /* 0x0000d800ff007b82 */ /* 0x000e240000000800 */
[----:B0-----:R-:W-:-:S05]  /*0050*/  IMAD R3, R0, UR4, R3 ;  /* 0x0000000400037c24 */ /* 0x001fca000f8e0203 */
[----:B-1----:R-:W-:-:S13]  /*0060*/  ISETP.GE.AND P0, PT, R3, UR5, PT ;  /* 0x0000000503007c0c */ /* 0x002fda000bf06270 */
[----:B------:R-:W-:Y:S05]  /*0070*/  @P0 EXIT ;  /* 0x000000000000094d */ /* 0x000fea0003800000 */
[----:B------:R-:W0:Y:S08]  /*0080*/  LDC R8, c[0x0][0x384] ;  /* 0x0000e100ff087b82 */ /* 0x000e300000000800 */
[----:B------:R-:W1:Y:S08]  /*0090*/  LDC.64 R4, c[0x0][0x398] ;  /* 0x0000e600ff047b82 */ /* 0x000e700000000a00 */
[----:B------:R-:W2:Y:S01]  /*00a0*/  LDC.64 R6, c[0x0][0x388] ;  /* 0x0000e200ff067b82 */ /* 0x000ea20000000a00 */
[----:B0-----:R-:W-:-:S13]  /*00b0*/  ISETP.GE.AND P0, PT, R8, 0x1, PT ;  /* 0x000000010800780c */ /* 0x001fda0003f06270 */
[----:B-1----:R-:W-:Y:S05]  /*00c0*/  @!P0 EXIT ;  /* 0x000000000000894d */ /* 0x002fea0003800000 */
[----:B------:R-:W0:Y:S01]  /*00d0*/  LDCU.64 UR4, c[0x0][0x358] ;  /* 0x00006b00ff0477ac */ /* 0x000e220008000a00 */
[C---:B------:R-:W-:Y:S01]  /*00e0*/  IMAD.WIDE R4, R3.reuse, 0x4, R4 ;  /* 0x0000000403047825 */ /* 0x040fe200078e0204 */
[C---:B------:R-:W-:Y:S02]  /*00f0*/  ISETP.GE.U32.AND P1, PT, R8.reuse, 0x8, PT ;  /* 0x000000080800780c */ /* 0x040fe40003f26070 */
[----:B------:R-:W-:Y:S01]  /*0100*/  LOP3.LUT R12, R8, 0x7, RZ, 0xc0, !PT ;  /* 0x00000007080c7812 */ /* 0x000fe200078ec0ff */
[----:B------:R-:W-:Y:S02]  /*0110*/  HFMA2 R2, -RZ, RZ, 0, 0 ;  /* 0x00000000ff027431 */ /* 0x000fe400000001ff */
[----:B--2---:R-:W-:Y:S01]  /*0120*/  IMAD.WIDE R6, R3, 0x8, R6 ;  /* 0x0000000803067825 */ /* 0x004fe200078e0206 */
[----:B------:R-:W-:Y:S01]  /*0130*/  ISETP.NE.AND P0, PT, R12, RZ, PT ;  /* 0x000000ff0c00720c */ /* 0x000fe20003f05270 */
[----:B0-----:R0:W5:Y:S06]  /*0140*/  LDG.E R0, desc[UR4][R4.64] ;  /* 0x0000000404007981 */ /* 0x00116c000c1e1900 */
[----:B------:R-:W-:Y:S06]  /*0150*/  @!P1 BRA `(.L_x_0) ;  /* 0x0000000400949947 */ /* 0x000fec0003800000 */
[----:B------:R-:W1:Y:S01]  /*0160*/  LDC R3, c[0x0][0x390] ;  /* 0x0000e400ff037b82 */ /* 0x000e620000000800 */
[----:B------:R-:W-:Y:S02]  /*0170*/  LOP3.LUT R2, R8, 0x7ffffff8, RZ, 0xc0, !PT ;  /* 0x7ffffff808027812 */ /* 0x000fe400078ec0ff */
[----:B0-----:R-:W-:-:S07]  /*0180*/  MOV R5, RZ ;  /* 0x000000ff00057202 */ /* 0x001fce0000000f00 */
.L_x_1:
[----:B------:R-:W2:Y:S01]  /*0190*/  LDG.E.64 R8, desc[UR4][R6.64] ;  /* 0x0000000406087981 */ /* 0x000ea2000c1e1b00 */
[----:B---3--:R-:W0:Y:S08]  /*01a0*/  LDC.64 R10, c[0x0][0x3a0] ;  /* 0x0000e800ff0a7b82 */ /* 0x008e300000000a00 */
[----:B------:R-:W3:Y:S08]  /*01b0*/  LDC.64 R16, c[0x0][0x3a8] ;  /* 0x0000ea00ff107b82 */ /* 0x000ef00000000a00 */
[----:B------:R-:W4:Y:S01]  /*01c0*/  LDC.64 R20, c[0x0][0x3a0] ;  /* 0x0000e800ff147b82 */ /* 0x000f220000000a00 */
[----:B--2---:R-:W-:-:S14]  /*01d0*/  DSETP.NEU.AND P1, PT, R8, RZ, PT ;  /* 0x000000ff0800722a */ /* 0x004fdc0003f2d000 */
[----:B0----5:R-:W-:-:S05]  /*01e0*/  @P1 IMAD.WIDE R10, R0, 0x4, R10 ;  /* 0x00000004000a1825 */ /* 0x021fca00078e020a */
[----:B------:R-:W-:Y:S04]  /*01f0*/  @P1 STG.E desc[UR4][R10.64], R5 ;  /* 0x000000050a001986 */ /* 0x000fe8000c101904 */
[----:B------:R0:W2:Y:S01]  /*0200*/  @P1 LDG.E.64 R14, desc[UR4][R6.64] ;  /* 0x00000004060e1981 */ /* 0x0000a2000c1e1b00 */
[----:B---3--:R-:W-:-:S04]  /*0210*/  @P1 IMAD.WIDE R16, R0, 0x8, R16 ;  /* 0x0000000800101825 */ /* 0x008fc800078e0210 */
[----:B-1----:R-:W-:Y:S01]  /*0220*/  IMAD.WIDE R8, R3, 0x8, R6 ;  /* 0x0000000803087825 */ /* 0x002fe200078e0206 */
[----:B------:R-:W-:Y:S01]  /*0230*/  @P1 IADD3 R0, PT, PT, R0, 0x1, RZ ;  /* 0x0000000100001810 */ /* 0x000fe20007ffe0ff */
[----:B0-----:R-:W0:Y:S01]  /*0240*/  LDC.64 R6, c[0x0][0x3a8] ;  /* 0x0000ea00ff067b82 */ /* 0x001e220000000a00 */
[----:B--2---:R1:W-:Y:S04]  /*0250*/  @P1 STG.E.64 desc[UR4][R16.64], R14 ;  /* 0x0000000e10001986 */ /* 0x0043e8000c101b04 */
[----:B------:R-:W2:Y:S03]  /*0260*/  LDG.E.64 R18, desc[UR4][R8.64] ;  /* 0x0000000408127981 */ /* 0x000ea6000c1e1b00 */
[----:B-1----:R-:W1:Y:S01]  /*0270*/  LDC.64 R16, c[0x0][0x3a0] ;  /* 0x0000e800ff107b82 */ /* 0x002e620000000a00 */
[----:B--2---:R-:W-:-:S14]  /*0280*/  DSETP.NEU.AND P2, PT, R18, RZ, PT ;  /* 0x000000ff1200722a */ /* 0x004fdc0003f4d000 */
[----:B------:R-:W-:Y:S01]  /*0290*/  @P2 IADD3 R13, PT, PT, R5, 0x1, RZ ;  /* 0x00000001050d2810 */ /* 0x000fe20007ffe0ff */
[----:B----4-:R-:W-:-:S05]  /*02a0*/  @P2 IMAD.WIDE R20, R0, 0x4, R20 ;  /* 0x0000000400142825 */ /* 0x010fca00078e0214 */
[----:B------:R-:W-:Y:S04]  /*02b0*/  @P2 STG.E desc[UR4][R20.64], R13 ;  /* 0x0000000d14002986 */ /* 0x000fe8000c101904 */
[----:B------:R2:W3:Y:S01]  /*02c0*/  @P2 LDG.E.64 R10, desc[UR4][R8.64] ;  /* 0x00000004080a2981 */ /* 0x0004e2000c1e1b00 */
[----:B0-----:R-:W-:-:S04]  /*02d0*/  @P2 IMAD.WIDE R18, R0, 0x8, R6 ;  /* 0x0000000800122825 */ /* 0x001fc800078e0206 */
[----:B------:R-:W-:Y:S01]  /*02e0*/  IMAD.WIDE R6, R3, 0x8, R8 ;  /* 0x0000000803067825 */ /* 0x000fe200078e0208 */
[----:B------:R-:W-:Y:S01]  /*02f0*/  @P2 IADD3 R0, PT, PT, R0, 0x1, RZ ;  /* 0x0000000100002810 */ /* 0x000fe20007ffe0ff */
[----:B--2---:R-:W0:Y:S01]  /*0300*/  LDC.64 R8, c[0x0][0x3a8] ;  /* 0x0000ea00ff087b82 */ /* 0x004e220000000a00 */
[----:B---3--:R2:W-:Y:S04]  /*0310*/  @P2 STG.E.64 desc[UR4][R18.64], R10 ;  /* 0x0000000a12002986 */ /* 0x0085e8000c101b04 */
[----:B------:R-:W3:Y:S03]  /*0320*/  LDG.E.64 R14, desc[UR4][R6.64] ;  /* 0x00000004060e7981 */ /* 0x000ee6000c1e1b00 */
[----:B--2---:R-:W2:Y:S01]  /*0330*/  LDC.64 R18, c[0x0][0x3a0] ;  /* 0x0000e800ff127b82 */ /* 0x004ea20000000a00 */
[----:B---3--:R-:W-:-:S14]  /*0340*/  DSETP.NEU.AND P1, PT, R14, RZ, PT ;  /* 0x000000ff0e00722a */ /* 0x008fdc0003f2d000 */
[----:B------:R-:W-:Y:S01]  /*0350*/  @P1 IADD3 R23, PT, PT, R5, 0x2, RZ ;  /* 0x0000000205171810 */ /* 0x000fe20007ffe0ff */
[----:B-1----:R-:W-:-:S05]  /*0360*/  @P1 IMAD.WIDE R16, R0, 0x4, R16 ;  /* 0x0000000400101825 */ /* 0x002fca00078e0210 */
[----:B------:R-:W-:Y:S04]  /*0370*/  @P1 STG.E desc[UR4][R16.64], R23 ;  /* 0x0000001710001986 */ /* 0x000fe8000c101904 */
[----:B------:R1:W3:Y:S01]  /*0380*/  @P1 LDG.E.64 R14, desc[UR4][R6.64] ;  /* 0x00000004060e1981 */ /* 0x0002e2000c1e1b00 */
[----:B0-----:R-:W-:-:S04]  /*0390*/  @P1 IMAD.WIDE R20, R0, 0x8, R8 ;  /* 0x0000000800141825 */ /* 0x001fc800078e0208 */
[----:B------:R-:W-:Y:S01]  /*03a0*/  IMAD.WIDE R8, R3, 0x8, R6 ;  /* 0x0000000803087825 */ /* 0x000fe200078e0206 */
[----:B------:R-:W-:Y:S01]  /*03b0*/  @P1 IADD3 R0, PT, PT, R0, 0x1, RZ ;  /* 0x0000000100001810 */ /* 0x000fe20007ffe0ff */
[----:B-1----:R-:W0:Y:S01]  /*03c0*/  LDC.64 R6, c[0x0][0x3a8] ;  /* 0x0000ea00ff067b82 */ /* 0x002e220000000a00 */
[----:B---3--:R1:W-:Y:S04]  /*03d0*/  @P1 STG.E.64 desc[UR4][R20.64], R14 ;  /* 0x0000000e14001986 */ /* 0x0083e8000c101b04 */
[----:B------:R-:W3:Y:S03]  /*03e0*/  LDG.E.64 R10, desc[UR4][R8.64] ;  /* 0x00000004080a7981 */ /* 0x000ee6000c1e1b00 */
[----:B-1----:R-:W1:Y:S01]  /*03f0*/  LDC.64 R20, c[0x0][0x3a0] ;  /* 0x0000e800ff147b82 */ /* 0x002e620000000a00 */
[----:B---3--:R-:W-:-:S14]  /*0400*/  DSETP.NEU.AND P2, PT, R10, RZ, PT ;  /* 0x000000ff0a00722a */ /* 0x008fdc0003f4d000 */
[----:B------:R-:W-:Y:S01]  /*0410*/  @P2 IADD3 R13, PT, PT, R5, 0x3, RZ ;  /* 0x00000003050d2810 */ /* 0x000fe20007ffe0ff */
[----:B--2---:R-:W-:-:S05]  /*0420*/  @P2 IMAD.WIDE R18, R0, 0x4, R18 ;  /* 0x0000000400122825 */ /* 0x004fca00078e0212 */
        /* <DEDUP_REMOVED lines=36> */
[----:B------:R1:W-:Y:S04]  /*0670*/  @P1 STG.E desc[UR4][R18.64], R23 ;  /* 0x0000001712001986 */ /* 0x0003e8000c101904 */
[----:B------:R3:W4:Y:S01]  /*0680*/  @P1 LDG.E.64 R14, desc[UR4][R6.64] ;  /* 0x00000004060e1981 */ /* 0x000722000c1e1b00 */
[----:B0-----:R-:W-:-:S04]  /*0690*/  @P1 IMAD.WIDE R16, R0, 0x8, R8 ;  /* 0x0000000800101825 */ /* 0x001fc800078e0208 */
[----:B------:R-:W-:Y:S01]  /*06a0*/  IMAD.WIDE R8, R3, 0x8, R6 ;  /* 0x0000000803087825 */ /* 0x000fe200078e0206 */
[----:B------:R-:W-:Y:S01]  /*06b0*/  @P1 IADD3 R0, PT, PT, R0, 0x1, RZ ;  /* 0x0000000100001810 */ /* 0x000fe20007ffe0ff */
[----:B---3--:R-:W1:Y:S01]  /*06c0*/  LDC.64 R6, c[0x0][0x3a8] ;  /* 0x0000ea00ff067b82 */ /* 0x008e620000000a00 */
[----:B----4-:R3:W-:Y:S04]  /*06d0*/  @P1 STG.E.64 desc[UR4][R16.64], R14 ;  /* 0x0000000e10001986 */ /* 0x0107e8000c101b04 */
[----:B------:R-:W4:Y:S02]  /*06e0*/  LDG.E.64 R10, desc[UR4][R8.64] ;  /* 0x00000004080a7981 */ /* 0x000f24000c1e1b00 */
[----:B----4-:R-:W-:-:S14]  /*06f0*/  DSETP.NEU.AND P2, PT, R10, RZ, PT ;  /* 0x000000ff0a00722a */ /* 0x010fdc0003f4d000 */
[----:B------:R-:W-:Y:S01]  /*0700*/  @P2 IADD3 R13, PT, PT, R5, 0x7, RZ ;  /* 0x00000007050d2810 */ /* 0x000fe20007ffe0ff */
[----:B--2---:R-:W-:-:S05]  /*0710*/  @P2 IMAD.WIDE R20, R0, 0x4, R20 ;  /* 0x0000000400142825 */ /* 0x004fca00078e0214 */
[----:B------:R3:W-:Y:S04]  /*0720*/  @P2 STG.E desc[UR4][R20.64], R13 ;  /* 0x0000000d14002986 */ /* 0x0007e8000c101904 */
[----:B------:R-:W2:Y:S01]  /*0730*/  @P2 LDG.E.64 R10, desc[UR4][R8.64] ;  /* 0x00000004080a2981 */ /* 0x000ea2000c1e1b00 */
[C---:B-1----:R-:W-:Y:S01]  /*0740*/  @P2 IMAD.WIDE R18, R0.reuse, 0x8, R6 ;  /* 0x0000000800122825 */ /* 0x042fe200078e0206 */
[----:B------:R-:W-:Y:S02]  /*0750*/  IADD3 R5, PT, PT, R5, 0x8, RZ ;  /* 0x0000000805057810 */ /* 0x000fe40007ffe0ff */
[----:B------:R-:W-:Y:S01]  /*0760*/  @P2 IADD3 R0, PT, PT, R0, 0x1, RZ ;  /* 0x0000000100002810 */ /* 0x000fe20007ffe0ff */
[----:B------:R-:W-:Y:S01]  /*0770*/  IMAD.WIDE R6, R3, 0x8, R8 ;  /* 0x0000000803067825 */ /* 0x000fe200078e0208 */
[----:B------:R-:W-:Y:S01]  /*0780*/  ISETP.NE.AND P1, PT, R5, R2, PT ;  /* 0x000000020500720c */ /* 0x000fe20003f25270 */
[----:B--2---:R3:W-:-:S12]  /*0790*/  @P2 STG.E.64 desc[UR4][R18.64], R10 ;  /* 0x0000000a12002986 */ /* 0x0047d8000c101b04 */
[----:B------:R-:W-:Y:S05]  /*07a0*/  @P1 BRA `(.L_x_1) ;  /* 0xfffffff800781947 */ /* 0x000fea000383ffff */
.L_x_0:
[----:B------:R-:W-:Y:S05]  /*07b0*/  @!P0 EXIT ;  /* 0x000000000000894d */ /* 0x000fea0003800000 */
[----:B------:R-:W0:Y:S01]  /*07c0*/  LDC R3, c[0x0][0x384] ;  /* 0x0000e100ff037b82 */ /* 0x000e220000000800 */
[----:B------:R-:W-:Y:S02]  /*07d0*/  ISETP.GE.U32.AND P1, PT, R12, 0x4, PT ;  /* 0x000000040c00780c */ /* 0x000fe40003f26070 */
[----:B0-----:R-:W-:-:S04]  /*07e0*/  LOP3.LUT R4, R3, 0x3, RZ, 0xc0, !PT ;  /* 0x0000000303047812 */ /* 0x001fc800078ec0ff */
[----:B------:R-:W-:-:S07]  /*07f0*/  ISETP.NE.AND P0, PT, R4, RZ, PT ;  /* 0x000000ff0400720c */ /* 0x000fce0003f05270 */
[----:B------:R-:W-:Y:S06]  /*0800*/  @!P1 BRA `(.L_x_2) ;  /* 0x0000000000c49947 */ /* 0x000fec0003800000 */
[----:B---3--:R-:W2:Y:S01]  /*0810*/  LDG.E.64 R10, desc[UR4][R6.64] ;  /* 0x00000004060a7981 */ /* 0x008ea2000c1e1b00 */
[----:B------:R-:W0:Y:S08]  /*0820*/  LDC.64 R8, c[0x0][0x3a0] ;  /* 0x0000e800ff087b82 */ /* 0x000e300000000a00 */
[----:B------:R-:W1:Y:S08]  /*0830*/  LDC R5, c[0x0][0x390] ;  /* 0x0000e400ff057b82 */ /* 0x000e700000000800 */
[----:B------:R-:W3:Y:S01]  /*0840*/  LDC.64 R18, c[0x0][0x3a0] ;  /* 0x0000e800ff127b82 */ /* 0x000ee20000000a00 */
[----:B--2---:R-:W-:-:S14]  /*0850*/  DSETP.NEU.AND P2, PT, R10, RZ, PT ;  /* 0x000000ff0a00722a */ /* 0x004fdc0003f4d000 */
[C---:B0----5:R-:W-:Y:S02]  /*0860*/  @P2 IMAD.WIDE R14, R0.reuse, 0x4, R8 ;  /* 0x00000004000e2825 */ /* 0x061fe400078e0208 */
[----:B------:R-:W0:Y:S03]  /*0870*/  LDC.64 R8, c[0x0][0x3a8] ;  /* 0x0000ea00ff087b82 */ /* 0x000e260000000a00 */
[----:B------:R-:W-:Y:S04]  /*0880*/  @P2 STG.E desc[UR4][R14.64], R2 ;  /* 0x000000020e002986 */ /* 0x000fe8000c101904 */
[----:B------:R2:W4:Y:S01]  /*0890*/  @P2 LDG.E.64 R10, desc[UR4][R6.64] ;  /* 0x00000004060a2981 */ /* 0x000522000c1e1b00 */
[----:B0-----:R-:W-:-:S04]  /*08a0*/  @P2 IMAD.WIDE R16, R0, 0x8, R8 ;  /* 0x0000000800102825 */ /* 0x001fc800078e0208 */
[----:B-1----:R-:W-:Y:S01]  /*08b0*/  IMAD.WIDE R8, R5, 0x8, R6 ;  /* 0x0000000805087825 */ /* 0x002fe200078e0206 */
[----:B------:R-:W-:Y:S01]  /*08c0*/  @P2 IADD3 R0, PT, PT, R0, 0x1, RZ ;  /* 0x0000000100002810 */ /* 0x000fe20007ffe0ff */
[----:B--2---:R-:W0:Y:S01]  /*08d0*/  LDC.64 R6, c[0x0][0x3a8] ;  /* 0x0000ea00ff067b82 */ /* 0x004e220000000a00 */
[----:B----4-:R1:W-:Y:S04]  /*08e0*/  @P2 STG.E.64 desc[UR4][R16.64], R10 ;  /* 0x0000000a10002986 */ /* 0x0103e8000c101b04 */
[----:B------:R-:W2:Y:S03]  /*08f0*/  LDG.E.64 R12, desc[UR4][R8.64] ;  /* 0x00000004080c7981 */ /* 0x000ea6000c1e1b00 */
[----:B-1----:R-:W1:Y:S01]  /*0900*/  LDC.64 R16, c[0x0][0x3a0] ;  /* 0x0000e800ff107b82 */ /* 0x002e620000000a00 */
[----:B--2---:R-:W-:-:S14]  /*0910*/  DSETP.NEU.AND P1, PT, R12, RZ, PT ;  /* 0x000000ff0c00722a */ /* 0x004fdc0003f2d000 */
[----:B------:R-:W-:Y:S01]  /*0920*/  @P1 IADD3 R21, PT, PT, R2, 0x1, RZ ;  /* 0x0000000102151810 */ /* 0x000fe20007ffe0ff */
[----:B---3--:R-:W-:-:S05]  /*0930*/  @P1 IMAD.WIDE R18, R0, 0x4, R18 ;  /* 0x0000000400121825 */ /* 0x008fca00078e0212 */
        /* <DEDUP_REMOVED lines=19> */
[----:B------:R-:W3:Y:S02]  /*0a70*/  LDG.E.64 R12, desc[UR4][R8.64] ;  /* 0x00000004080c7981 */ /* 0x000ee4000c1e1b00 */
[----:B---3--:R-:W-:-:S14]  /*0a80*/  DSETP.NEU.AND P1, PT, R12, RZ, PT ;  /* 0x000000ff0c00722a */ /* 0x008fdc0003f2d000 */
[----:B------:R-:W-:Y:S01]  /*0a90*/  @P1 IADD3 R21, PT, PT, R2, 0x3, RZ ;  /* 0x0000000302151810 */ /* 0x000fe20007ffe0ff */
[----:B--2---:R-:W-:-:S05]  /*0aa0*/  @P1 IMAD.WIDE R14, R0, 0x4, R14 ;  /* 0x00000004000e1825 */ /* 0x004fca00078e020e */
[----:B------:R0:W-:Y:S04]  /*0ab0*/  @P1 STG.E desc[UR4][R14.64], R21 ;  /* 0x000000150e001986 */ /* 0x0001e8000c101904 */
[----:B------:R-:W2:Y:S01]  /*0ac0*/  @P1 LDG.E.64 R12, desc[UR4][R8.64] ;  /* 0x00000004080c1981 */ /* 0x000ea2000c1e1b00 */
[----:B-1----:R-:W-:Y:S01]  /*0ad0*/  @P1 IMAD.WIDE R16, R0, 0x8, R6 ;  /* 0x0000000800101825 */ /* 0x002fe200078e0206 */
[----:B------:R-:W-:Y:S02]  /*0ae0*/  IADD3 R2, PT, PT, R2, 0x4, RZ ;  /* 0x0000000402027810 */ /* 0x000fe40007ffe0ff */
[----:B------:R-:W-:Y:S01]  /*0af0*/  @P1 IADD3 R0, PT, PT, R0, 0x1, RZ ;  /* 0x0000000100001810 */ /* 0x000fe20007ffe0ff */
[----:B------:R-:W-:Y:S01]  /*0b00*/  IMAD.WIDE R6, R5, 0x8, R8 ;  /* 0x0000000805067825 */ /* 0x000fe200078e0208 */
[----:B--2---:R0:W-:Y:S06]  /*0b10*/  @P1 STG.E.64 desc[UR4][R16.64], R12 ;  /* 0x0000000c10001986 */ /* 0x0041ec000c101b04 */
.L_x_2:
[----:B------:R-:W-:Y:S05]  /*0b20*/  @!P0 EXIT ;  /* 0x000000000000894d */ /* 0x000fea0003800000 */
[----:B------:R-:W-:Y:S02]  /*0b30*/  ISETP.NE.AND P1, PT, R4, 0x1, PT ;  /* 0x000000010400780c */ /* 0x000fe40003f25270 */
[----:B------:R-:W-:-:S04]  /*0b40*/  LOP3.LUT R3, R3, 0x1, RZ, 0xc0, !PT ;  /* 0x0000000103037812 */ /* 0x000fc800078ec0ff */
[----:B------:R-:W-:-:S07]  /*0b50*/  ISETP.NE.U32.AND P0, PT, R3, 0x1, PT ;  /* 0x000000010300780c */ /* 0x000fce0003f05070 */
[----:B------:R-:W-:Y:S06]  /*0b60*/  @!P1 BRA `(.L_x_3) ;  /* 0x0000000000649947 */ /* 0x000fec0003800000 */
[----:B------:R-:W2:Y:S01]  /*0b70*/  LDG.E.64 R8, desc[UR4][R6.64] ;  /* 0x0000000406087981 */ /* 0x000ea2000c1e1b00 */
[----:B------:R-:W1:Y:S08]  /*0b80*/  LDC.64 R4, c[0x0][0x3a0] ;  /* 0x0000e800ff047b82 */ /* 0x000e700000000a00 */
[----:B------:R-:W4:Y:S08]  /*0b90*/  LDC R3, c[0x0][0x390] ;  /* 0x0000e400ff037b82 */ /* 0x000f300000000800 */
[----:B0--3--:R-:W0:Y:S01]  /*0ba0*/  LDC.64 R16, c[0x0][0x3a0] ;  /* 0x0000e800ff107b82 */ /* 0x009e220000000a00 */
[----:B--2---:R-:W-:-:S07]  /*0bb0*/  DSETP.NEU.AND P1, PT, R8, RZ, PT ;  /* 0x000000ff0800722a */ /* 0x004fce0003f2d000 */
[----:B------:R-:W2:Y:S07]  /*0bc0*/  LDC.64 R8, c[0x0][0x3a8] ;  /* 0x0000ea00ff087b82 */ /* 0x000eae0000000a00 */
[----:B-1---5:R-:W-:-:S05]  /*0bd0*/  @P1 IMAD.WIDE R10, R0, 0x4, R4 ;  /* 0x00000004000a1825 */ /* 0x022fca00078e0204 */
[----:B------:R1:W-:Y:S04]  /*0be0*/  @P1 STG.E desc[UR4][R10.64], R2 ;  /* 0x000000020a001986 */ /* 0x0003e8000c101904 */
[----:B------:R3:W3:Y:S01]  /*0bf0*/  @P1 LDG.E.64 R4, desc[UR4][R6.64] ;  /* 0x0000000406041981 */ /* 0x0006e2000c1e1b00 */
[----:B----4-:R-:W-:-:S04]  /*0c00*/  IMAD.WIDE R14, R3, 0x8, R6 ;  /* 0x00000008030e7825 */ /* 0x010fc800078e0206 */
[C---:B--2---:R-:W-:Y:S01]  /*0c10*/  @P1 IMAD.WIDE R12, R0.reuse, 0x8, R8 ;  /* 0x00000008000c1825 */ /* 0x044fe200078e0208 */
[----:B---3--:R-:W1:Y:S04]  /*0c20*/  LDC.64 R6, c[0x0][0x3a8] ;  /* 0x0000ea00ff067b82 */ /* 0x008e680000000a00 */
[----:B------:R2:W-:Y:S04]  /*0c30*/  @P1 STG.E.64 desc[UR4][R12.64], R4 ;  /* 0x000000040c001986 */ /* 0x0005e8000c101b04 */
[----:B------:R-:W3:Y:S01]  /*0c40*/  LDG.E.64 R8, desc[UR4][R14.64] ;  /* 0x000000040e087981 */ /* 0x000ee2000c1e1b00 */
[----:B------:R-:W-:Y:S01]  /*0c50*/  @P1 IADD3 R0, PT, PT, R0, 0x1, RZ ;  /* 0x0000000100001810 */ /* 0x000fe20007ffe0ff */
[----:B---3--:R-:W-:-:S14]  /*0c60*/  DSETP.NEU.AND P2, PT, R8, RZ, PT ;  /* 0x000000ff0800722a */ /* 0x008fdc0003f4d000 */
[----:B------:R-:W-:Y:S01]  /*0c70*/  @P2 IADD3 R19, PT, PT, R2, 0x1, RZ ;  /* 0x0000000102132810 */ /* 0x000fe20007ffe0ff */
[----:B0-----:R-:W-:-:S05]  /*0c80*/  @P2 IMAD.WIDE R16, R0, 0x4, R16 ;  /* 0x0000000400102825 */ /* 0x001fca00078e0210 */
[----:B------:R2:W-:Y:S04]  /*0c90*/  @P2 STG.E desc[UR4][R16.64], R19 ;  /* 0x0000001310002986 */ /* 0x0005e8000c101904 */
[----:B------:R-:W3:Y:S01]  /*0ca0*/  @P2 LDG.E.64 R8, desc[UR4][R14.64] ;  /* 0x000000040e082981 */ /* 0x000ee2000c1e1b00 */
[----:B-1----:R-:W-:Y:S01]  /*0cb0*/  @P2 IMAD.WIDE R10, R0, 0x8, R6 ;  /* 0x00000008000a2825 */ /* 0x002fe200078e0206 */
[----:B------:R-:W-:Y:S02]  /*0cc0*/  IADD3 R2, PT, PT, R2, 0x2, RZ ;  /* 0x0000000202027810 */ /* 0x000fe40007ffe0ff */
[----:B------:R-:W-:Y:S01]  /*0cd0*/  @P2 IADD3 R0, PT, PT, R0, 0x1, RZ ;  /* 0x0000000100002810 */ /* 0x000fe20007ffe0ff */
[----:B------:R-:W-:Y:S01]  /*0ce0*/  IMAD.WIDE R6, R3, 0x8, R14 ;  /* 0x0000000803067825 */ /* 0x000fe200078e020e */
[----:B---3--:R2:W-:Y:S06]  /*0cf0*/  @P2 STG.E.64 desc[UR4][R10.64], R8 ;  /* 0x000000080a002986 */ /* 0x0085ec000c101b04 */
.L_x_3:
[----:B------:R-:W-:Y:S05]  /*0d00*/  @P0 EXIT ;  /* 0x000000000000094d */ /* 0x000fea0003800000 */
[----:B--2---:R-:W2:Y:S02]  /*0d10*/  LDG.E.64 R4, desc[UR4][R6.64] ;  /* 0x0000000406047981 */ /* 0x004ea4000c1e1b00 */
[----:B--2---:R-:W-:-:S14]  /*0d20*/  DSETP.NEU.AND P0, PT, R4, RZ, PT ;  /* 0x000000ff0400722a */ /* 0x004fdc0003f0d000 */
[----:B------:R-:W-:Y:S05]  /*0d30*/  @!P0 EXIT ;  /* 0x000000000000894d */ /* 0x000fea0003800000 */
[----:B------:R-:W1:Y:S08]  /*0d40*/  LDC.64 R4, c[0x0][0x3a0] ;  /* 0x0000e800ff047b82 */ /* 0x000e700000000a00 */
[----:B------:R-:W2:Y:S01]  /*0d50*/  LDC.64 R8, c[0x0][0x3a8] ;  /* 0x0000ea00ff087b82 */ /* 0x000ea20000000a00 */
[----:B-1---5:R-:W-:-:S05]  /*0d60*/  IMAD.WIDE R4, R0, 0x4, R4 ;  /* 0x0000000400047825 */ /* 0x022fca00078e0204 */
[----:B------:R-:W-:Y:S04]  /*0d70*/  STG.E desc[UR4][R4.64], R2 ;  /* 0x0000000204007986 */ /* 0x000fe8000c101904 */
[----:B------:R-:W4:Y:S01]  /*0d80*/  LDG.E.64 R6, desc[UR4][R6.64] ;  /* 0x0000000406067981 */ /* 0x000f22000c1e1b00 */
[----:B--2---:R-:W-:-:S05]  /*0d90*/  IMAD.WIDE R8, R0, 0x8, R8 ;  /* 0x0000000800087825 */ /* 0x004fca00078e0208 */
[----:B----4-:R-:W-:Y:S01]  /*0da0*/  STG.E.64 desc[UR4][R8.64], R6 ;  /* 0x0000000608007986 */ /* 0x010fe2000c101b04 */
[----:B------:R-:W-:Y:S05]  /*0db0*/  EXIT ;  /* 0x000000000000794d */ /* 0x000fea0003800000 */
.L_x_4:
[----:B------:R-:W-:-:S00]  /*0dc0*/  BRA `(.L_x_4) ;  /* 0xfffffffc00fc7947 */ /* 0x000fc0000383ffff */
[----:B------:R-:W-:-:S00]  /*0dd0*/  NOP ;  /* 0x0000000000007918 */ /* 0x000fc00000000000 */
        /* <DEDUP_REMOVED lines=10> */
.L_x_17:


//--------------------- .text._Z9block_addiPiS_   --------------------------
	.section	.text._Z9block_addiPiS_,"ax",@progbits
	.align	128
        .global         _Z9block_addiPiS_
        .type           _Z9block_addiPiS_,@function
        .size           _Z9block_addiPiS_,(.L_x_18 - _Z9block_addiPiS_)
        .other          _Z9block_addiPiS_,@"STO_CUDA_ENTRY STV_DEFAULT"
_Z9block_addiPiS_:
.text._Z9block_addiPiS_:
[----:B------:R-:W-:Y:S01]  /*0000*/  LDC R1, c[0x0][0x37c] ;  /* 0x0000df00ff017b82 */ /* 0x000fe20000000800 */
[----:B------:R-:W0:Y:S01]  /*0010*/  S2R R9, SR_CTAID.X ;  /* 0x0000000000097919 */ /* 0x000e220000002500 */
[----:B------:R-:W0:Y:S06]  /*0020*/  LDCU UR6, c[0x0][0x360] ;  /* 0x00006c00ff0677ac */ /* 0x000e2c0008000800 */
[----:B------:R-:W1:Y:S01]  /*0030*/  LDC.64 R2, c[0x0][0x390] ;  /* 0x0000e400ff027b82 */ /* 0x000e620000000a00 */
[----:B------:R-:W2:Y:S01]  /*0040*/  S2R R7, SR_TID.X ;  /* 0x0000000000077919 */ /* 0x000ea20000002100 */
[----:B------:R-:W3:Y:S01]  /*0050*/  LDCU UR7, c[0x0][0x380] ;  /* 0x00007000ff0777ac */ /* 0x000ee20008000800 */
[----:B------:R-:W4:Y:S01]  /*0060*/  LDCU.64 UR4, c[0x0][0x358] ;  /* 0x00006b00ff0477ac */ /* 0x000f220008000a00 */
[----:B0-----:R-:W-:-:S02]  /*0070*/  IMAD R0, R9, UR6, RZ ;  /* 0x0000000609007c24 */ /* 0x001fc4000f8e02ff */
[----:B-1----:R-:W-:-:S03]  /*0080*/  IMAD.WIDE.U32 R2, R9, 0x4, R2 ;  /* 0x0000000409027825 */ /* 0x002fc600078e0002 */
[----:B--2---:R-:W-:Y:S02]  /*0090*/  LEA R7, R0, R7, 0x1 ;  /* 0x0000000700077211 */ /* 0x004fe400078e08ff */
[----:B----4-:R-:W2:Y:S02]  /*00a0*/  LDG.E R0, desc[UR4][R2.64] ;  /* 0x0000000402007981 */ /* 0x010ea4000c1e1900 */
[----:B---3--:R-:W-:-:S13]  /*00b0*/  ISETP.GE.AND P0, PT, R7, UR7, PT ;  /* 0x0000000707007c0c */ /* 0x008fda000bf06270 */
[----:B------:R-:W0:Y:S02]  /*00c0*/  @!P0 LDC.64 R4, c[0x0][0x388] ;  /* 0x0000e200ff048b82 */ /* 0x000e240000000a00 */
[----:B0-----:R-:W-:-:S05]  /*00d0*/  @!P0 IMAD.WIDE R4, R7, 0x4, R4 ;  /* 0x0000000407048825 */ /* 0x001fca00078e0204 */
[----:B------:R-:W2:Y:S01]  /*00e0*/  @!P0 LDG.E R9, desc[UR4][R4.64] ;  /* 0x0000000404098981 */ /* 0x000ea2000c1e1900 */
[----:B------:R-:W-:-:S04]  /*00f0*/  IADD3 R7, PT, PT, R7, UR6, RZ ;  /* 0x0000000607077c10 */ /* 0x000fc8000fffe0ff */
[----:B------:R-:W-:Y:S02]  /*0100*/  ISETP.GE.U32.AND P1, PT, R7, UR7, PT ;  /* 0x0000000707007c0c */ /* 0x000fe4000bf26070 */
[----:B--2---:R-:W-:-:S05]  /*0110*/  @!P0 IADD3 R9, PT, PT, R0, R9, RZ ;  /* 0x0000000900098210 */ /* 0x004fca0007ffe0ff */
[----:B------:R0:W-:Y:S06]  /*0120*/  @!P0 STG.E desc[UR4][R4.64], R9 ;  /* 0x0000000904008986 */ /* 0x0001ec000c101904 */
[----:B------:R-:W-:Y:S05]  /*0130*/  @P1 EXIT ;  /* 0x000000000000194d */ /* 0x000fea0003800000 */
[----:B------:R-:W1:Y:S02]  /*0140*/  LDC.64 R2, c[0x0][0x388] ;  /* 0x0000e200ff027b82 */ /* 0x000e640000000a00 */
[----:B-1----:R-:W-:-:S05]  /*0150*/  IMAD.WIDE.U32 R2, R7, 0x4, R2 ;  /* 0x0000000407027825 */ /* 0x002fca00078e0002 */
[----:B0-----:R-:W2:Y:S02]  /*0160*/  LDG.E R5, desc[UR4][R2.64] ;  /* 0x0000000402057981 */ /* 0x001ea4000c1e1900 */
[----:B--2---:R-:W-:-:S05]  /*0170*/  IADD3 R5, PT, PT, R0, R5, RZ ;  /* 0x0000000500057210 */ /* 0x004fca0007ffe0ff */
[----:B------:R-:W-:Y:S01]  /*0180*/  STG.E desc[UR4][R2.64], R5 ;  /* 0x0000000502007986 */ /* 0x000fe2000c101904 */
[----:B------:R-:W-:Y:S05]  /*0190*/  EXIT ;  /* 0x000000000000794d */ /* 0x000fea0003800000 */
.L_x_5:
        /* <DEDUP_REMOVED lines=14> */
.L_x_18:


//--------------------- .text._Z10block_scaniPiS_ --------------------------
	.section	.text._Z10block_scaniPiS_,"ax",@progbits
	.align	128
        .global         _Z10block_scaniPiS_
        .type           _Z10block_scaniPiS_,@function
        .size           _Z10block_scaniPiS_,(.L_x_19 - _Z10block_scaniPiS_)
        .other          _Z10block_scaniPiS_,@"STO_CUDA_ENTRY STV_DEFAULT"
_Z10block_scaniPiS_:
.text._Z10block_scaniPiS_:
[----:B------:R-:W-:Y:S01]  /*0000*/  LDC R1, c[0x0][0x37c] ;  /* 0x0000df00ff017b82 */ /* 0x000fe20000000800 */
[----:B------:R-:W0:Y:S07]  /*0010*/  S2R R0, SR_CTAID.X ;  /* 0x0000000000007919 */ /* 0x000e2e0000002500 */
[----:B------:R-:W0:Y:S01]  /*0020*/  LDC R19, c[0x0][0x360] ;  /* 0x0000d800ff137b82 */ /* 0x000e220000000800 */
[----:B------:R-:W1:Y:S01]  /*0030*/  LDCU UR6, c[0x0][0x380] ;  /* 0x00007000ff0677ac */ /* 0x000e620008000800 */
[----:B------:R-:W2:Y:S01]  /*0040*/  S2R R6, SR_TID.X ;  /* 0x0000000000067919 */ /* 0x000ea20000002100 */
[----:B------:R-:W3:Y:S05]  /*0050*/  LDCU.64 UR4, c[0x0][0x358] ;  /* 0x00006b00ff0477ac */ /* 0x000eea0008000a00 */
[----:B------:R-:W4:Y:S01]  /*0060*/  LDC.64 R4, c[0x0][0x388] ;  /* 0x0000e200ff047b82 */ /* 0x000f220000000a00 */
[----:B0-----:R-:W-:-:S04]  /*0070*/  IMAD R7, R0, R19, RZ ;  /* 0x0000001300077224 */ /* 0x001fc800078e02ff */
[----:B--2---:R-:W-:-:S04]  /*0080*/  IMAD R7, R7, 0x2, R6 ;  /* 0x0000000207077824 */ /* 0x004fc800078e0206 */
[C---:B------:R-:W-:Y:S01]  /*0090*/  IMAD.IADD R8, R7.reuse, 0x1, R19 ;  /* 0x0000000107087824 */ /* 0x040fe200078e0213 */
[C---:B-1----:R-:W-:Y:S01]  /*00a0*/  ISETP.GE.AND P0, PT, R7.reuse, UR6, PT ;  /* 0x0000000607007c0c */ /* 0x042fe2000bf06270 */
[----:B----4-:R-:W-:-:S03]  /*00b0*/  IMAD.WIDE R2, R7, 0x4, R4 ;  /* 0x0000000407027825 */ /* 0x010fc600078e0204 */
[C---:B------:R-:W-:Y:S01]  /*00c0*/  ISETP.GE.U32.AND P1, PT, R8.reuse, UR6, PT ;  /* 0x0000000608007c0c */ /* 0x040fe2000bf26070 */
[----:B------:R-:W-:-:S08]  /*00d0*/  IMAD.WIDE.U32 R4, R8, 0x4, R4 ;  /* 0x0000000408047825 */ /* 0x000fd000078e0004 */
[----:B---3--:R-:W2:Y:S04]  /*00e0*/  @!P0 LDG.E R15, desc[UR4][R2.64] ;  /* 0x00000004020f8981 */ /* 0x008ea8000c1e1900 */
[----:B------:R-:W3:Y:S01]  /*00f0*/  @!P1 LDG.E R14, desc[UR4][R4.64] ;  /* 0x00000004040e9981 */ /* 0x000ee2000c1e1900 */
[----:B------:R-:W-:Y:S01]  /*0100*/  MOV R9, 0x400 ;  /* 0x0000040000097802 */ /* 0x000fe20000000f00 */
[----:B------:R-:W-:Y:S01]  /*0110*/  IMAD.MOV.U32 R12, RZ, RZ, 0x1 ;  /* 0x00000001ff0c7424 */ /* 0x000fe200078e00ff */
[----:B------:R-:W0:Y:S01]  /*0120*/  S2R R10, SR_CgaCtaId ;  /* 0x00000000000a7919 */ /* 0x000e220000008800 */
[----:B------:R-:W-:Y:S02]  /*0130*/  IMAD.SHL.U32 R13, R19, 0x2, RZ ;  /* 0x00000002130d7824 */ /* 0x000fe400078e00ff */
[----:B------:R-:W-:Y:S01]  /*0140*/  IMAD.SHL.U32 R16, R6, 0x2, RZ ;  /* 0x0000000206107824 */ /* 0x000fe200078e00ff */
[----:B0-----:R-:W-:-:S05]  /*0150*/  LEA R9, R10, R9, 0x18 ;  /* 0x000000090a097211 */ /* 0x001fca00078ec0ff */
[----:B------:R-:W-:-:S05]  /*0160*/  IMAD R10, R6, 0x4, R9 ;  /* 0x00000004060a7824 */ /* 0x000fca00078e0209 */
[----:B------:R-:W-:Y:S01]  /*0170*/  LEA R11, R19, R10, 0x2 ;  /* 0x0000000a130b7211 */ /* 0x000fe200078e10ff */
[----:B--2---:R0:W-:Y:S04]  /*0180*/  @!P0 STS [R10], R15 ;  /* 0x0000000f0a008388 */ /* 0x0041e80000000800 */
[----:B------:R0:W-:Y:S04]  /*0190*/  @P0 STS [R10], RZ ;  /* 0x000000ff0a000388 */ /* 0x0001e80000000800 */
[----:B---3--:R0:W-:Y:S04]  /*01a0*/  @!P1 STS [R11], R14 ;  /* 0x0000000e0b009388 */ /* 0x0081e80000000800 */
[----:B------:R0:W-:Y:S01]  /*01b0*/  @P1 STS [R11], RZ ;  /* 0x000000ff0b001388 */ /* 0x0001e20000000800 */
[----:B------:R-:W-:Y:S06]  /*01c0*/  BAR.SYNC.DEFER_BLOCKING 0x0 ;  /* 0x0000000000007b1d */ /* 0x000fec0000010000 */
.L_x_6:
[----:B0-----:R-:W-:-:S04]  /*01d0*/  IADD3 R14, PT, PT, R12, R16, RZ ;  /* 0x000000100c0e7210 */ /* 0x001fc80007ffe0ff */
[----:B------:R-:W-:-:S13]  /*01e0*/  ISETP.GE.AND P0, PT, R14, R13, PT ;  /* 0x0000000d0e00720c */ /* 0x000fda0003f06270 */
[----:B------:R-:W-:-:S04]  /*01f0*/  @!P0 IMAD R15, R16, 0x4, R9 ;  /* 0x00000004100f8824 */ /* 0x000fc800078e0209 */
[C---:B------:R-:W-:Y:S02]  /*0200*/  @!P0 IMAD R14, R12.reuse, 0x4, R15 ;  /* 0x000000040c0e8824 */ /* 0x040fe400078e020f */
[----:B------:R-:W-:Y:S01]  /*0210*/  @!P0 LDS R15, [R15] ;  /* 0x000000000f0f8984 */ /* 0x000fe20000000800 */
[----:B------:R-:W-:-:S03]  /*0220*/  IMAD.SHL.U32 R12, R12, 0x2, RZ ;  /* 0x000000020c0c7824 */ /* 0x000fc600078e00ff */
[----:B------:R-:W0:Y:S02]  /*0230*/  @!P0 LDS R18, [R14] ;  /* 0x000000000e128984 */ /* 0x000e240000000800 */
[----:B0-----:R-:W-:Y:S01]  /*0240*/  @!P0 IADD3 R17, PT, PT, R15, R18, RZ ;  /* 0x000000120f118210 */ /* 0x001fe20007ffe0ff */
[----:B------:R-:W-:-:S04]  /*0250*/  IMAD.SHL.U32 R18, R16, 0x2, RZ ;  /* 0x0000000210127824 */ /* 0x000fc800078e00ff */
[----:B------:R1:W-:Y:S01]  /*0260*/  @!P0 STS [R14], R17 ;  /* 0x000000110e008388 */ /* 0x0003e20000000800 */
[----:B------:R-:W-:Y:S02]  /*0270*/  ISETP.GE.AND P0, PT, R12, R13, PT ;  /* 0x0000000d0c00720c */ /* 0x000fe40003f06270 */
[----:B------:R-:W-:-:S11]  /*0280*/  IADD3 R16, PT, PT, R18, 0x1, RZ ;  /* 0x0000000112107810 */ /* 0x000fd60007ffe0ff */
[----:B-1----:R-:W-:Y:S05]  /*0290*/  @!P0 BRA `(.L_x_6) ;  /* 0xfffffffc00cc8947 */ /* 0x002fea000383ffff */
[----:B------:R-:W-:Y:S01]  /*02a0*/  BAR.SYNC.DEFER_BLOCKING 0x0 ;  /* 0x0000000000007b1d */ /* 0x000fe20000010000 */
[----:B------:R-:W-:Y:S01]  /*02b0*/  ISETP.NE.AND P0, PT, R6, RZ, PT ;  /* 0x000000ff0600720c */ /* 0x000fe20003f05270 */
[----:B------:R-:W-:Y:S01]  /*02c0*/  IMAD R15, R19, 0x8, R9 ;  /* 0x00000008130f7824 */ /* 0x000fe200078e0209 */
[----:B------:R-:W-:-:S04]  /*02d0*/  ISETP.NE.AND P1, PT, R12, RZ, PT ;  /* 0x000000ff0c00720c */ /* 0x000fc80003f25270 */
[----:B------:R0:W1:Y:S07]  /*02e0*/  LDS R14, [R15+-0x4] ;  /* 0xfffffc000f0e7984 */ /* 0x00006e0000000800 */
[----:B------:R0:W-:Y:S02]  /*02f0*/  @!P0 STS [R15+-0x4], RZ ;  /* 0xfffffcff0f008388 */ /* 0x0001e40000000800 */
[----:B------:R-:W-:Y:S05]  /*0300*/  @!P1 BRA `(.L_x_7) ;  /* 0x0000000000409947 */ /* 0x000fea0003800000 */
.L_x_8:
[----:B------:R-:W-:Y:S02]  /*0310*/  SHF.R.S32.HI R18, RZ, 0x1, R18 ;  /* 0x00000001ff127819 */ /* 0x000fe40000011412 */
[----:B------:R-:W-:-:S05]  /*0320*/  SHF.R.U32.HI R21, RZ, 0x1, R12 ;  /* 0x00000001ff157819 */ /* 0x000fca000001160c */
[----:B------:R-:W-:-:S05]  /*0330*/  IMAD.IADD R16, R18, 0x1, R21 ;  /* 0x0000000112107824 */ /* 0x000fca00078e0215 */
[----:B------:R-:W-:-:S13]  /*0340*/  ISETP.GE.AND P0, PT, R16, R13, PT ;  /* 0x0000000d1000720c */ /* 0x000fda0003f06270 */
[----:B0-----:R-:W-:Y:S01]  /*0350*/  @!P0 LEA R15, R16, R9, 0x2 ;  /* 0x00000009100f8211 */ /* 0x001fe200078e10ff */
[C---:B------:R-:W-:Y:S02]  /*0360*/  @!P0 IMAD R17, R18.reuse, 0x4, R9 ;  /* 0x0000000412118824 */ /* 0x040fe400078e0209 */
[----:B------:R-:W-:Y:S02]  /*0370*/  VIADD R18, R18, 0xffffffff ;  /* 0xffffffff12127836 */ /* 0x000fe40000000000 */
[----:B------:R-:W-:Y:S04]  /*0380*/  @!P0 LDS R16, [R15] ;  /* 0x000000000f108984 */ /* 0x000fe80000000800 */
[----:B------:R-:W0:Y:S02]  /*0390*/  @!P0 LDS R19, [R17] ;  /* 0x0000000011138984 */ /* 0x000e240000000800 */
[----:B0-----:R-:W-:-:S05]  /*03a0*/  @!P0 IMAD.IADD R20, R16, 0x1, R19 ;  /* 0x0000000110148824 */ /* 0x001fca00078e0213 */
[----:B------:R2:W-:Y:S04]  /*03b0*/  @!P0 STS [R15], R20 ;  /* 0x000000140f008388 */ /* 0x0005e80000000800 */
[----:B------:R2:W-:Y:S01]  /*03c0*/  @!P0 STS [R17], R16 ;  /* 0x0000001011008388 */ /* 0x0005e20000000800 */
[----:B------:R-:W-:Y:S01]  /*03d0*/  BAR.SYNC.DEFER_BLOCKING 0x0 ;  /* 0x0000000000007b1d */ /* 0x000fe20000010000 */
[----:B------:R-:W-:Y:S02]  /*03e0*/  ISETP.GT.U32.AND P0, PT, R12, 0x3, PT ;  /* 0x000000030c00780c */ /* 0x000fe40003f04070 */
[----:B------:R-:W-:-:S11]  /*03f0*/  MOV R12, R21 ;  /* 0x00000015000c7202 */ /* 0x000fd60000000f00 */
[----:B--2---:R-:W-:Y:S05]  /*0400*/  @P0 BRA `(.L_x_8) ;  /* 0xfffffffc00c00947 */ /* 0x004fea000383ffff */
.L_x_7:
[----:B------:R-:W2:Y:S01]  /*0410*/  LDCU UR6, c[0x0][0x380] ;  /* 0x00007000ff0677ac */ /* 0x000ea20008000800 */
[----:B------:R-:W-:Y:S01]  /*0420*/  BAR.SYNC.DEFER_BLOCKING 0x0 ;  /* 0x0000000000007b1d */ /* 0x000fe20000010000 */
[----:B------:R-:W-:Y:S02]  /*0430*/  ISETP.NE.AND P2, PT, R6, RZ, PT ;  /* 0x000000ff0600720c */ /* 0x000fe40003f45270 */
[----:B--2---:R-:W-:Y:S02]  /*0440*/  ISETP.GE.AND P0, PT, R7, UR6, PT ;  /* 0x0000000607007c0c */ /* 0x004fe4000bf06270 */
[----:B------:R-:W-:-:S11]  /*0450*/  ISETP.GE.U32.AND P1, PT, R8, UR6, PT ;  /* 0x0000000608007c0c */ /* 0x000fd6000bf26070 */
[----:B------:R-:W2:Y:S04]  /*0460*/  @!P0 LDS R7, [R10] ;  /* 0x000000000a078984 */ /* 0x000ea80000000800 */
[----:B------:R-:W3:Y:S04]  /*0470*/  @!P1 LDS R11, [R11] ;  /* 0x000000000b0b9984 */ /* 0x000ee80000000800 */
[----:B--2---:R2:W-:Y:S04]  /*0480*/  @!P0 STG.E desc[UR4][R2.64], R7 ;  /* 0x0000000702008986 */ /* 0x0045e8000c101904 */
[----:B---3--:R2:W-:Y:S01]  /*0490*/  @!P1 STG.E desc[UR4][R4.64], R11 ;  /* 0x0000000b04009986 */ /* 0x0085e2000c101904 */
[----:B------:R-:W-:Y:S05]  /*04a0*/  @P2 EXIT ;  /* 0x000000000000294d */ /* 0x000fea0003800000 */
[----:B--2---:R-:W2:Y:S02]  /*04b0*/  LDC.64 R2, c[0x0][0x390] ;  /* 0x0000e400ff027b82 */ /* 0x004ea40000000a00 */
[----:B--2---:R-:W-:-:S05]  /*04c0*/  IMAD.WIDE.U32 R2, R0, 0x4, R2 ;  /* 0x0000000400027825 */ /* 0x004fca00078e0002 */
[----:B-1----:R-:W-:Y:S01]  /*04d0*/  STG.E desc[UR4][R2.64], R14 ;  /* 0x0000000e02007986 */ /* 0x002fe2000c101904 */
[----:B------:R-:W-:Y:S05]  /*04e0*/  EXIT ;  /* 0x000000000000794d */ /* 0x000fea0003800000 */
.L_x_9:
        /* <DEDUP_REMOVED lines=9> */
.L_x_19:


//--------------------- .text._Z13count_row_nnziiPdiPi --------------------------
	.section	.text._Z13count_row_nnziiPdiPi,"ax",@progbits
	.align	128
        .global         _Z13count_row_nnziiPdiPi
        .type           _Z13count_row_nnziiPdiPi,@function
        .size           _Z13count_row_nnziiPdiPi,(.L_x_20 - _Z13count_row_nnziiPdiPi)
        .other          _Z13count_row_nnziiPdiPi,@"STO_CUDA_ENTRY STV_DEFAULT"
_Z13count_row_nnziiPdiPi:
.text._Z13count_row_nnziiPdiPi:
        /* <DEDUP_REMOVED lines=8> */
[----:B------:R-:W0:Y:S01]  /*0080*/  LDCU UR5, c[0x0][0x384] ;  /* 0x00007080ff0577ac */ /* 0x000e220008000800 */
[----:B------:R-:W-:Y:S01]  /*0090*/  HFMA2 R24, -RZ, RZ, 0, 0 ;  /* 0x00000000ff187431 */ /* 0x000fe200000001ff */
[----:B------:R-:W1:Y:S01]  /*00a0*/  LDCU.64 UR8, c[0x0][0x358] ;  /* 0x00006b00ff0877ac */ /* 0x000e620008000a00 */
[----:B0-----:R-:W-:-:S09]  /*00b0*/  UISETP.GE.AND UP0, UPT, UR5, 0x1, UPT ;  /* 0x000000010500788c */ /* 0x001fd2000bf06270 */
[----:B-1----:R-:W-:Y:S05]  /*00c0*/  BRA.U !UP0, `(.L_x_10) ;  /* 0x0000000908d47547 */ /* 0x002fea000b800000 */
[----:B------:R-:W0:Y:S01]  /*00d0*/  LDC.64 R2, c[0x0][0x388] ;  /* 0x0000e200ff027b82 */ /* 0x000e220000000a00 */
[----:B------:R-:W-:Y:S01]  /*00e0*/  UISETP.GE.U32.AND UP0, UPT, UR5, 0x10, UPT ;  /* 0x000000100500788c */ /* 0x000fe2000bf06070 */
[----:B------:R-:W-:Y:S01]  /*00f0*/  MOV R24, RZ ;  /* 0x000000ff00187202 */ /* 0x000fe20000000f00 */
[----:B------:R-:W-:Y:S01]  /*0100*/  ULOP3.LUT UR6, UR5, 0xf, URZ, 0xc0, !UPT ;  /* 0x0000000f05067892 */ /* 0x000fe2000f8ec0ff */
[----:B0-----:R-:W-:-:S06]  /*0110*/  IMAD.WIDE R2, R0, 0x8, R2 ;  /* 0x0000000800027825 */ /* 0x001fcc00078e0202 */
[----:B------:R-:W-:Y:S05]  /*0120*/  BRA.U !UP0, `(.L_x_11) ;  /* 0x0000000508687547 */ /* 0x000fea000b800000 */
[----:B------:R-:W0:Y:S01]  /*0130*/  LDC R25, c[0x0][0x390] ;  /* 0x0000e400ff197b82 */ /* 0x000e220000000800 */
[----:B------:R-:W-:Y:S01]  /*0140*/  ULOP3.LUT UR4, UR5, 0x7ffffff0, URZ, 0xc0, !UPT ;  /* 0x7ffffff005047892 */ /* 0x000fe2000f8ec0ff */
[----:B------:R-:W-:-:S03]  /*0150*/  MOV R24, RZ ;  /* 0x000000ff00187202 */ /* 0x000fc60000000f00 */
[----:B------:R-:W-:-:S12]  /*0160*/  UIADD3 UR4, UPT, UPT, -UR4, URZ, URZ ;  /* 0x000000ff04047290 */ /* 0x000fd8000fffe1ff */
.L_x_12:
[----:B0-----:R-:W-:-:S05]  /*0170*/  IMAD.WIDE R8, R25, 0x8, R2 ;  /* 0x0000000819087825 */ /* 0x001fca00078e0202 */
[----:B------:R-:W2:Y:S01]  /*0180*/  LDG.E.64 R14, desc[UR8][R8.64] ;  /* 0x00000008080e7981 */ /* 0x000ea2000c1e1b00 */
[----:B------:R-:W-:-:S05]  /*0190*/  IMAD.WIDE R10, R25, 0x8, R8 ;  /* 0x00000008190a7825 */ /* 0x000fca00078e0208 */
[----:B------:R-:W3:Y:S01]  /*01a0*/  LDG.E.64 R16, desc[UR8][R10.64] ;  /* 0x000000080a107981 */ /* 0x000ee2000c1e1b00 */
[----:B------:R-:W-:-:S03]  /*01b0*/  IMAD.WIDE R12, R25, 0x8, R10 ;  /* 0x00000008190c7825 */ /* 0x000fc600078e020a */
[----:B------:R-:W4:Y:S04]  /*01c0*/  LDG.E.64 R8, desc[UR8][R2.64] ;  /* 0x0000000802087981 */ /* 0x000f28000c1e1b00 */
[----:B------:R-:W5:Y:S01]  /*01d0*/  LDG.E.64 R18, desc[UR8][R12.64] ;  /* 0x000000080c127981 */ /* 0x000f62000c1e1b00 */
[----:B------:R-:W-:-:S05]  /*01e0*/  IMAD.WIDE R26, R25, 0x8, R12 ;  /* 0x00000008191a7825 */ /* 0x000fca00078e020c */
[----:B------:R0:W4:Y:S01]  /*01f0*/  LDG.E.64 R22, desc[UR8][R26.64] ;  /* 0x000000081a167981 */ /* 0x000122000c1e1b00 */
[----:B------:R-:W-:-:S05]  /*0200*/  IMAD.WIDE R28, R25, 0x8, R26 ;  /* 0x00000008191c7825 */ /* 0x000fca00078e021a */
[----:B------:R-:W4:Y:S01]  /*0210*/  LDG.E.64 R4, desc[UR8][R28.64] ;  /* 0x000000081c047981 */ /* 0x000f22000c1e1b00 */
[----:B------:R-:W-:-:S05]  /*0220*/  IMAD.WIDE R20, R25, 0x8, R28 ;  /* 0x0000000819147825 */ /* 0x000fca00078e021c */
[----:B------:R-:W4:Y:S01]  /*0230*/  LDG.E.64 R6, desc[UR8][R20.64] ;  /* 0x0000000814067981 */ /* 0x000f22000c1e1b00 */
[----:B0-----:R-:W-:-:S05]  /*0240*/  IMAD.WIDE R26, R25, 0x8, R20 ;  /* 0x00000008191a7825 */ /* 0x001fca00078e0214 */
[----:B------:R0:W4:Y:S02]  /*0250*/  LDG.E.64 R10, desc[UR8][R26.64] ;  /* 0x000000081a0a7981 */ /* 0x000124000c1e1b00 */
[----:B0-----:R-:W-:-:S05]  /*0260*/  IMAD.WIDE R26, R25, 0x8, R26 ;  /* 0x00000008191a7825 */ /* 0x001fca00078e021a */
[----:B------:R-:W4:Y:S01]  /*0270*/  LDG.E.64 R12, desc[UR8][R26.64] ;  /* 0x000000081a0c7981 */ /* 0x000f22000c1e1b00 */
[----:B------:R-:W-:-:S04]  /*0280*/  IMAD.WIDE R20, R25, 0x8, R26 ;  /* 0x0000000819147825 */ /* 0x000fc800078e021a */
[----:B------:R-:W-:Y:S01]  /*0290*/  IMAD.WIDE R28, R25, 0x8, R20 ;  /* 0x00000008191c7825 */ /* 0x000fe200078e0214 */
[----:B--2---:R-:W-:Y:S01]  /*02a0*/  DSETP.NEU.AND P2, PT, R14, RZ, PT ;  /* 0x000000ff0e00722a */ /* 0x004fe20003f4d000 */
[----:B------:R-:W2:Y:S01]  /*02b0*/  LDG.E.64 R14, desc[UR8][R20.64] ;  /* 0x00000008140e7981 */ /* 0x000ea2000c1e1b00 */
[----:B---3--:R-:W-:-:S03]  /*02c0*/  DSETP.NEU.AND P3, PT, R16, RZ, PT ;  /* 0x000000ff1000722a */ /* 0x008fc60003f6d000 */
[----:B------:R0:W3:Y:S01]  /*02d0*/  LDG.E.64 R16, desc[UR8][R28.64] ;  /* 0x000000081c107981 */ /* 0x0000e2000c1e1b00 */
[----:B-----5:R-:W-:Y:S01]  /*02e0*/  DSETP.NEU.AND P4, PT, R18, RZ, PT ;  /* 0x000000ff1200722a */ /* 0x020fe20003f8d000 */
[----:B0-----:R-:W-:-:S05]  /*02f0*/  IMAD.WIDE R28, R25, 0x8, R28 ;  /* 0x00000008191c7825 */ /* 0x001fca00078e021c */
[----:B------:R-:W5:Y:S01]  /*0300*/  LDG.E.64 R18, desc[UR8][R28.64] ;  /* 0x000000081c127981 */ /* 0x000f62000c1e1b00 */
[----:B------:R-:W-:Y:S01]  /*0310*/  IMAD.WIDE R20, R25, 0x8, R28 ;  /* 0x0000000819147825 */ /* 0x000fe200078e021c */
[----:B----4-:R-:W-:-:S04]  /*0320*/  DSETP.NEU.AND P5, PT, R22, RZ, PT ;  /* 0x000000ff1600722a */ /* 0x010fc80003fad000 */
[----:B------:R-:W4:Y:S01]  /*0330*/  LDG.E.64 R22, desc[UR8][R20.64] ;  /* 0x0000000814167981 */ /* 0x000f22000c1e1b00 */
[----:B------:R-:W-:Y:S01]  /*0340*/  IMAD.WIDE R26, R25, 0x8, R20 ;  /* 0x00000008191a7825 */ /* 0x000fe200078e0214 */
[----:B------:R-:W-:-:S04]  /*0350*/  DSETP.NEU.AND P6, PT, R4, RZ, PT ;  /* 0x000000ff0400722a */ /* 0x000fc80003fcd000 */
[----:B------:R0:W4:Y:S01]  /*0360*/  LDG.E.64 R4, desc[UR8][R26.64] ;  /* 0x000000081a047981 */ /* 0x000122000c1e1b00 */
[----:B------:R-:W-:Y:S01]  /*0370*/  DSETP.NEU.AND P0, PT, R6, RZ, PT ;  /* 0x000000ff0600722a */ /* 0x000fe20003f0d000 */
[----:B0-----:R-:W-:-:S05]  /*0380*/  IMAD.WIDE R26, R25, 0x8, R26 ;  /* 0x00000008191a7825 */ /* 0x001fca00078e021a */
[----:B------:R0:W4:Y:S01]  /*0390*/  LDG.E.64 R6, desc[UR8][R26.64] ;  /* 0x000000081a067981 */ /* 0x000122000c1e1b00 */
[----:B------:R-:W-:Y:S01]  /*03a0*/  IMAD.WIDE R20, R25, 0x8, R26 ;  /* 0x0000000819147825 */ /* 0x000fe200078e021a */
[----:B------:R-:W-:-:S04]  /*03b0*/  DSETP.NEU.AND P1, PT, R8, RZ, PT ;  /* 0x000000ff0800722a */ /* 0x000fc80003f2d000 */
[----:B------:R-:W4:Y:S01]  /*03c0*/  LDG.E.64 R8, desc[UR8][R20.64] ;  /* 0x0000000814087981 */ /* 0x000f22000c1e1b00 */
[----:B------:R-:W-:-:S09]  /*03d0*/  VIADD R28, R24, 0x1 ;  /* 0x00000001181c7836 */ /* 0x000fd20000000000 */
[----:B------:R-:W-:-:S04]  /*03e0*/  @!P1 IADD3 R28, PT, PT, R24, RZ, RZ ;  /* 0x000000ff181c9210 */ /* 0x000fc80007ffe0ff */
[----:B------:R-:W-:Y:S01]  /*03f0*/  IADD3 R24, PT, PT, R28, 0x1, RZ ;  /* 0x000000011c187810 */ /* 0x000fe20007ffe0ff */
[----:B------:R-:W-:-:S05]  /*0400*/  @!P2 IMAD.MOV R24, RZ, RZ, R28 ;  /* 0x000000ffff18a224 */ /* 0x000fca00078e021c */
[C---:B------:R-:W-:Y:S02]  /*0410*/  IADD3 R28, PT, PT, R24.reuse, 0x1, RZ ;  /* 0x00000001181c7810 */ /* 0x040fe40007ffe0ff */
[----:B------:R-:W-:-:S05]  /*0420*/  @!P3 IADD3 R28, PT, PT, R24, RZ, RZ ;  /* 0x000000ff181cb210 */ /* 0x000fca0007ffe0ff */
[C---:B------:R-:W-:Y:S01]  /*0430*/  VIADD R24, R28.reuse, 0x1 ;  /* 0x000000011c187836 */ /* 0x040fe20000000000 */
[----:B------:R-:W-:-:S04]  /*0440*/  @!P4 IADD3 R24, PT, PT, R28, RZ, RZ ;  /* 0x000000ff1c18c210 */ /* 0x000fc80007ffe0ff */
[----:B0-----:R-:W-:Y:S01]  /*0450*/  IADD3 R26, PT, PT, R24, 0x1, RZ ;  /* 0x00000001181a7810 */ /* 0x001fe20007ffe0ff */
[----:B------:R-:W-:Y:S01]  /*0460*/  @!P5 IMAD.MOV R26, RZ, RZ, R24 ;  /* 0x000000ffff1ad224 */ /* 0x000fe200078e0218 */
[----:B------:R-:W-:-:S04]  /*0470*/  DSETP.NEU.AND P1, PT, R10, RZ, PT ;  /* 0x000000ff0a00722a */ /* 0x000fc80003f2d000 */
[C---:B------:R-:W-:Y:S02]  /*0480*/  IADD3 R24, PT, PT, R26.reuse, 0x1, RZ ;  /* 0x000000011a187810 */ /* 0x040fe40007ffe0ff */
[----:B------:R-:W-:-:S04]  /*0490*/  @!P6 IADD3 R24, PT, PT, R26, RZ, RZ ;  /* 0x000000ff1a18e210 */ /* 0x000fc80007ffe0ff */
[----:B------:R-:W-:Y:S01]  /*04a0*/  IADD3 R10, PT, PT, R24, 0x1, RZ ;  /* 0x00000001180a7810 */ /* 0x000fe20007ffe0ff */
[----:B------:R-:W-:Y:S01]  /*04b0*/  @!P0 IMAD.MOV R10, RZ, RZ, R24 ;  /* 0x000000ffff0a8224 */ /* 0x000fe200078e0218 */
[----:B------:R-:W-:-:S04]  /*04c0*/  DSETP.NEU.AND P0, PT, R12, RZ, PT ;  /* 0x000000ff0c00722a */ /* 0x000fc80003f0d000 */
[C---:B------:R-:W-:Y:S02]  /*04d0*/  IADD3 R11, PT, PT, R10.reuse, 0x1, RZ ;  /* 0x000000010a0b7810 */ /* 0x040fe40007ffe0ff */
[----:B------:R-:W-:-:S04]  /*04e0*/  @!P1 IADD3 R11, PT, PT, R10, RZ, RZ ;  /* 0x000000ff0a0b9210 */ /* 0x000fc80007ffe0ff */
[----:B------:R-:W-:-:S04]  /*04f0*/  IADD3 R10, PT, PT, R11, 0x1, RZ ;  /* 0x000000010b0a7810 */ /* 0x000fc80007ffe0ff */
[----:B------:R-:W-:-:S05]  /*0500*/  @!P0 IMAD.MOV R10, RZ, RZ, R11 ;  /* 0x000000ffff0a8224 */ /* 0x000fca00078e020b */
[----:B------:R-:W-:Y:S01]  /*0510*/  IADD3 R11, PT, PT, R10, 0x1, RZ ;  /* 0x000000010a0b7810 */ /* 0x000fe20007ffe0ff */
[----:B------:R-:W-:-:S04]  /*0520*/  UIADD3 UR4, UPT, UPT, UR4, 0x10, URZ ;  /* 0x0000001004047890 */ /* 0x000fc8000fffe0ff */
[----:B------:R-:W-:Y:S01]  /*0530*/  UISETP.NE.AND UP0, UPT, UR4, URZ, UPT ;  /* 0x000000ff0400728c */ /* 0x000fe2000bf05270 */
[----:B--2---:R-:W-:Y:S02]  /*0540*/  DSETP.NEU.AND P1, PT, R14, RZ, PT ;  /* 0x000000ff0e00722a */ /* 0x004fe40003f2d000 */
[----:B---3--:R-:W-:-:S12]  /*0550*/  DSETP.NEU.AND P0, PT, R16, RZ, PT ;  /* 0x000000ff1000722a */ /* 0x008fd80003f0d000 */
[----:B------:R-:W-:Y:S01]  /*0560*/  @!P1 IADD3 R11, PT, PT, R10, RZ, RZ ;  /* 0x000000ff0a0b9210 */ /* 0x000fe20007ffe0ff */
[----:B-----5:R-:W-:-:S03]  /*0570*/  DSETP.NEU.AND P1, PT, R18, RZ, PT ;  /* 0x000000ff1200722a */ /* 0x020fc60003f2d000 */
[----:B------:R-:W-:Y:S01]  /*0580*/  IADD3 R10, PT, PT, R11, 0x1, RZ ;  /* 0x000000010b0a7810 */ /* 0x000fe20007ffe0ff */
[----:B------:R-:W-:Y:S01]  /*0590*/  @!P0 IMAD.MOV R10, RZ, RZ, R11 ;  /* 0x000000ffff0a8224 */ /* 0x000fe200078e020b */
[----:B----4-:R-:W-:-:S04]  /*05a0*/  DSETP.NEU.AND P0, PT, R22, RZ, PT ;  /* 0x000000ff1600722a */ /* 0x010fc80003f0d000 */
[----:B------:R-:W-:-:S05]  /*05b0*/  IADD3 R11, PT, PT, R10, 0x1, RZ ;  /* 0x000000010a0b7810 */ /* 0x000fca0007ffe0ff */
[----:B------:R-:W-:Y:S01]  /*05c0*/  @!P1 IADD3 R11, PT, PT, R10, RZ, RZ ;  /* 0x000000ff0a0b9210 */ /* 0x000fe20007ffe0ff */
[----:B------:R-:W-:-:S03]  /*05d0*/  DSETP.NEU.AND P1, PT, R4, RZ, PT ;  /* 0x000000ff0400722a */ /* 0x000fc60003f2d000 */
[----:B------:R-:W-:Y:S01]  /*05e0*/  IADD3 R4, PT, PT, R11, 0x1, RZ ;  /* 0x000000010b047810 */ /* 0x000fe20007ffe0ff */
[----:B------:R-:W-:Y:S01]  /*05f0*/  @!P0 IMAD.MOV R4, RZ, RZ, R11 ;  /* 0x000000ffff048224 */ /* 0x000fe200078e020b */
[----:B------:R-:W-:-:S04]  /*0600*/  DSETP.NEU.AND P0, PT, R6, RZ, PT ;  /* 0x000000ff0600722a */ /* 0x000fc80003f0d000 */
[----:B------:R-:W-:-:S05]  /*0610*/  IADD3 R5, PT, PT, R4, 0x1, RZ ;  /* 0x0000000104057810 */ /* 0x000fca0007ffe0ff */
[----:B------:R-:W-:Y:S01]  /*0620*/  @!P1 IADD3 R5, PT, PT, R4, RZ, RZ ;  /* 0x000000ff04059210 */ /* 0x000fe20007ffe0ff */
[----:B------:R-:W-:-:S03]  /*0630*/  DSETP.NEU.AND P1, PT, R8, RZ, PT ;  /* 0x000000ff0800722a */ /* 0x000fc60003f2d000 */
[----:B------:R-:W-:Y:S01]  /*0640*/  IADD3 R6, PT, PT, R5, 0x1, RZ ;  /* 0x0000000105067810 */ /* 0x000fe20007ffe0ff */
[----:B------:R-:W-:Y:S02]  /*0650*/  @!P0 IMAD.MOV R6, RZ, RZ, R5 ;  /* 0x000000ffff068224 */ /* 0x000fe400078e0205 */
[----:B------:R-:W-:-:S03]  /*0660*/  IMAD.WIDE R4, R25, 0x80, R2 ;  /* 0x0000008019047825 */ /* 0x000fc600078e0202 */
[----:B------:R-:W-:Y:S01]  /*0670*/  IADD3 R24, PT, PT, R6, 0x1, RZ ;  /* 0x0000000106187810 */ /* 0x000fe20007ffe0ff */
[----:B------:R-:W-:-:S04]  /*0680*/  IMAD.WIDE R2, R25, 0x8, R20 ;  /* 0x0000000819027825 */ /* 0x000fc800078e0214 */
[----:B------:R-:W-:Y:S01]  /*0690*/  @!P1 IADD3 R24, PT, PT, R6, RZ, RZ ;  /* 0x000000ff06189210 */ /* 0x000fe20007ffe0ff */
[----:B------:R-:W-:Y:S06]  /*06a0*/  BRA.U UP0, `(.L_x_12) ;  /* 0xfffffff900b07547 */ /* 0x000fec000b83ffff */
[----:B------:R-:W-:Y:S01]  /*06b0*/  MOV R2, R4 ;  /* 0x0000000400027202 */ /* 0x000fe20000000f00 */
[----:B------:R-:W-:-:S07]  /*06c0*/  IMAD.MOV.U32 R3, RZ, RZ, R5 ;  /* 0x000000ffff037224 */ /* 0x000fce00078e0005 */
.L_x_11:
[----:B------:R-:W-:-:S09]  /*06d0*/  UISETP.NE.AND UP0, UPT, UR6, URZ, UPT ;  /* 0x000000ff0600728c */ /* 0x000fd2000bf05270 */
[----:B------:R-:W-:Y:S05]  /*06e0*/  BRA.U !UP0, `(.L_x_10) ;  /* 0x00000005084c7547 */ /* 0x000fea000b800000 */
[----:B------:R-:W-:Y:S02]  /*06f0*/  UISETP.GE.U32.AND UP0, UPT, UR6, 0x8, UPT ;  /* 0x000000080600788c */ /* 0x000fe4000bf06070 */
[----:B------:R-:W-:-:S04]  /*0700*/  ULOP3.LUT UR7, UR5, 0x7, URZ, 0xc0, !UPT ;  /* 0x0000000705077892 */ /* 0x000fc8000f8ec0ff */
[----:B------:R-:W-:-:S03]  /*0710*/  UISETP.NE.AND UP1, UPT, UR7, URZ, UPT ;  /* 0x000000ff0700728c */ /* 0x000fc6000bf25270 */
[----:B------:R-:W-:Y:S08]  /*0720*/  BRA.U !UP0, `(.L_x_13) ;  /* 0x0000000108a47547 */ /* 0x000ff0000b800000 */
[----:B------:R-:W0:Y:S01]  /*0730*/  LDC R4, c[0x0][0x390] ;  /* 0x0000e400ff047b82 */ /* 0x000e220000000800 */
[----:B------:R-:W2:Y:S01]  /*0740*/  LDG.E.64 R20, desc[UR8][R2.64] ;  /* 0x0000000802147981 */ /* 0x000ea2000c1e1b00 */
[----:B0-----:R-:W-:-:S05]  /*0750*/  IMAD.WIDE R16, R4, 0x8, R2 ;  /* 0x0000000804107825 */ /* 0x001fca00078e0202 */
[----:B------:R-:W3:Y:S01]  /*0760*/  LDG.E.64 R2, desc[UR8][R16.64] ;  /* 0x0000000810027981 */ /* 0x000ee2000c1e1b00 */
[----:B------:R-:W-:-:S05]  /*0770*/  IMAD.WIDE R22, R4, 0x8, R16 ;  /* 0x0000000804167825 */ /* 0x000fca00078e0210 */
[----:B------:R-:W4:Y:S01]  /*0780*/  LDG.E.64 R6, desc[UR8][R22.64] ;  /* 0x0000000816067981 */ /* 0x000f22000c1e1b00 */
[----:B------:R-:W-:-:S05]  /*0790*/  IMAD.WIDE R26, R4, 0x8, R22 ;  /* 0x00000008041a7825 */ /* 0x000fca00078e0216 */
[----:B------:R-:W5:Y:S01]  /*07a0*/  LDG.E.64 R8, desc[UR8][R26.64] ;  /* 0x000000081a087981 */ /* 0x000f62000c1e1b00 */
[----:B------:R-:W-:-:S05]  /*07b0*/  IMAD.WIDE R28, R4, 0x8, R26 ;  /* 0x00000008041c7825 */ /* 0x000fca00078e021a */
[----:B------:R0:W5:Y:S02]  /*07c0*/  LDG.E.64 R10, desc[UR8][R28.64] ;  /* 0x000000081c0a7981 */ /* 0x000164000c1e1b00 */
[----:B0-----:R-:W-:-:S05]  /*07d0*/  IMAD.WIDE R28, R4, 0x8, R28 ;  /* 0x00000008041c7825 */ /* 0x001fca00078e021c */
[----:B------:R-:W5:Y:S01]  /*07e0*/  LDG.E.64 R12, desc[UR8][R28.64] ;  /* 0x000000081c0c7981 */ /* 0x000f62000c1e1b00 */
[----:B------:R-:W-:-:S05]  /*07f0*/  IMAD.WIDE R18, R4, 0x8, R28 ;  /* 0x0000000804127825 */ /* 0x000fca00078e021c */
[----:B------:R-:W5:Y:S01]  /*0800*/  LDG.E.64 R14, desc[UR8][R18.64] ;  /* 0x00000008120e7981 */ /* 0x000f62000c1e1b00 */
[----:B------:R-:W-:-:S05]  /*0810*/  IMAD.WIDE R16, R4, 0x8, R18 ;  /* 0x0000000804107825 */ /* 0x000fca00078e0212 */
[----:B------:R-:W5:Y:S01]  /*0820*/  LDG.E.64 R18, desc[UR8][R16.64] ;  /* 0x0000000810127981 */ /* 0x000f62000c1e1b00 */
[----:B--2---:R-:W-:Y:S02]  /*0830*/  DSETP.NEU.AND P0, PT, R20, RZ, PT ;  /* 0x000000ff1400722a */ /* 0x004fe40003f0d000 */
[----:B---3--:R-:W-:Y:S01]  /*0840*/  DSETP.NEU.AND P1, PT, R2, RZ, PT ;  /* 0x000000ff0200722a */ /* 0x008fe20003f2d000 */
[----:B------:R-:W-:-:S11]  /*0850*/  IADD3 R2, PT, PT, R24, 0x1, RZ ;  /* 0x0000000118027810 */ /* 0x000fd60007ffe0ff */
[----:B------:R-:W-:Y:S01]  /*0860*/  @!P0 IADD3 R2, PT, PT, R24, RZ, RZ ;  /* 0x000000ff18028210 */ /* 0x000fe20007ffe0ff */
[----:B----4-:R-:W-:-:S03]  /*0870*/  DSETP.NEU.AND P0, PT, R6, RZ, PT ;  /* 0x000000ff0600722a */ /* 0x010fc60003f0d000 */
[----:B------:R-:W-:Y:S01]  /*0880*/  IADD3 R3, PT, PT, R2, 0x1, RZ ;  /* 0x0000000102037810 */ /* 0x000fe20007ffe0ff */
[----:B------:R-:W-:Y:S01]  /*0890*/  @!P1 IMAD.MOV R3, RZ, RZ, R2 ;  /* 0x000000ffff039224 */ /* 0x000fe200078e0202 */
[----:B-----5:R-:W-:-:S04]  /*08a0*/  DSETP.NEU.AND P1, PT, R8, RZ, PT ;  /* 0x000000ff0800722a */ /* 0x020fc80003f2d000 */
        /* <DEDUP_REMOVED lines=14> */
[----:B------:R-:W-:-:S03]  /*0990*/  IMAD.WIDE R2, R4, 0x8, R16 ;  /* 0x0000000804027825 */ /* 0x000fc600078e0210 */
[----:B------:R-:W-:Y:S01]  /*09a0*/  IADD3 R24, PT, PT, R5, 0x1, RZ ;  /* 0x0000000105187810 */ /* 0x000fe20007ffe0ff */
[----:B------:R-:W-:-:S07]  /*09b0*/  @!P1 IMAD.MOV R24, RZ, RZ, R5 ;  /* 0x000000ffff189224 */ /* 0x000fce00078e0205 */
.L_x_13:
        /* <DEDUP_REMOVED lines=23> */
[----:B------:R-:W-:-:S03]  /*0b30*/  IMAD.WIDE R2, R17, 0x8, R12 ;  /* 0x0000000811027825 */ /* 0x000fc600078e020c */
[----:B------:R-:W-:Y:S01]  /*0b40*/  IADD3 R24, PT, PT, R4, 0x1, RZ ;  /* 0x0000000104187810 */ /* 0x000fe20007ffe0ff */
[----:B------:R-:W-:-:S07]  /*0b50*/  @!P1 IMAD.MOV R24, RZ, RZ, R4 ;  /* 0x000000ffff189224 */ /* 0x000fce00078e0204 */
.L_x_14:
[----:B------:R-:W-:Y:S05]  /*0b60*/  BRA.U !UP1, `(.L_x_10) ;  /* 0x00000001092c7547 */ /* 0x000fea000b800000 */
[----:B------:R-:W0:Y:S01]  /*0b70*/  LDC R5, c[0x0][0x390] ;  /* 0x0000e400ff057b82 */ /* 0x000e220000000800 */
[----:B------:R-:W-:-:S12]  /*0b80*/  UIADD3 UR4, UPT, UPT, -UR4, URZ, URZ ;  /* 0x000000ff04047290 */ /* 0x000fd8000fffe1ff */
.L_x_15:
[----:B------:R0:W2:Y:S01]  /*0b90*/  LDG.E.64 R6, desc[UR8][R2.64] ;  /* 0x0000000802067981 */ /* 0x0000a2000c1e1b00 */
[----:B------:R-:W-:Y:S01]  /*0ba0*/  UIADD3 UR4, UPT, UPT, UR4, 0x1, URZ ;  /* 0x0000000104047890 */ /* 0x000fe2000fffe0ff */
[----:B------:R-:W-:-:S03]  /*0bb0*/  IADD3 R4, PT, PT, R24, 0x1, RZ ;  /* 0x0000000118047810 */ /* 0x000fc60007ffe0ff */
[----:B------:R-:W-:Y:S01]  /*0bc0*/  UISETP.NE.AND UP0, UPT, UR4, URZ, UPT ;  /* 0x000000ff0400728c */ /* 0x000fe2000bf05270 */
[----:B0-----:R-:W-:Y:S01]  /*0bd0*/  IMAD.WIDE R2, R5, 0x8, R2 ;  /* 0x0000000805027825 */ /* 0x001fe200078e0202 */
[----:B--2---:R-:W-:-:S14]  /*0be0*/  DSETP.NEU.AND P0, PT, R6, RZ, PT ;  /* 0x000000ff0600722a */ /* 0x004fdc0003f0d000 */
[----:B------:R-:W-:-:S04]  /*0bf0*/  @!P0 IADD3 R4, PT, PT, R24, RZ, RZ ;  /* 0x000000ff18048210 */ /* 0x000fc80007ffe0ff */
[----:B------:R-:W-:Y:S01]  /*0c00*/  MOV R24, R4 ;  /* 0x0000000400187202 */ /* 0x000fe20000000f00 */
[----:B------:R-:W-:Y:S06]  /*0c10*/  BRA.U UP0, `(.L_x_15) ;  /* 0xfffffffd00dc7547 */ /* 0x000fec000b83ffff */
.L_x_10:
[----:B------:R-:W0:Y:S02]  /*0c20*/  LDC.64 R2, c[0x0][0x398] ;  /* 0x0000e600ff027b82 */ /* 0x000e240000000a00 */
[----:B0-----:R-:W-:-:S05]  /*0c30*/  IMAD.WIDE R2, R0, 0x4, R2 ;  /* 0x0000000400027825 */ /* 0x001fca00078e0202 */
[----:B------:R-:W-:Y:S01]  /*0c40*/  STG.E desc[UR8][R2.64], R24 ;  /* 0x0000001802007986 */ /* 0x000fe2000c101908 */
[----:B------:R-:W-:Y:S05]  /*0c50*/  EXIT ;  /* 0x000000000000794d */ /* 0x000fea0003800000 */
.L_x_16:
        /* <DEDUP_REMOVED lines=10> */
.L_x_20:


//--------------------- .nv.shared._Z15fill_csr_valuesiiPdiPiS0_S_ --------------------------
	.section	.nv.shared._Z15fill_csr_valuesiiPdiPiS0_S_,"aw",@nobits
	.sectionflags	@""
	.align	16
	.zero		1024


//--------------------- .nv.shared.reserved.0     --------------------------
	.section	.nv.shared.reserved.0,"aw",@nobits
	.weak		__nv_reservedSMEM_offset_0_alias
	.size		__nv_reservedSMEM_offset_0_alias, 0, 64
	.other		__nv_reservedSMEM_offset_0_alias,@"STO_CUDA_RESERVED_SHARED STV_DEFAULT"
__nv_reservedSMEM_offset_0_alias:
	.zero		0
	.zero		64


//--------------------- .nv.shared._Z9block_addiPiS_ --------------------------
	.section	.nv.shared._Z9block_addiPiS_,"aw",@nobits
	.sectionflags	@""
	.align	16
	.zero		1024


//--------------------- .nv.shared._Z10block_scaniPiS_ --------------------------
	.section	.nv.shared._Z10block_scaniPiS_,"aw",@nobits
	.sectionflags	@""
	.align	16
	.zero		1024


//--------------------- .nv.shared._Z13count_row_nnziiPdiPi --------------------------
	.section	.nv.shared._Z13count_row_nnziiPdiPi,"aw",@nobits
	.sectionflags	@""
	.align	16
	.zero		1024


//--------------------- .nv.constant0._Z15fill_csr_valuesiiPdiPiS0_S_ --------------------------
	.section	.nv.constant0._Z15fill_csr_valuesiiPdiPiS0_S_,"a",@progbits
	.sectionflags	@""
	.align	4
.nv.constant0._Z15fill_csr_valuesiiPdiPiS0_S_:
	.zero		944


//--------------------- .nv.constant0._Z9block_addiPiS_ --------------------------
	.section	.nv.constant0._Z9block_addiPiS_,"a",@progbits
	.sectionflags	@""
	.align	4
.nv.constant0._Z9block_addiPiS_:
	.zero		920


//--------------------- .nv.constant0._Z10block_scaniPiS_ --------------------------
	.section	.nv.constant0._Z10block_scaniPiS_,"a",@progbits
	.sectionflags	@""
	.align	4
.nv.constant0._Z10block_scaniPiS_:
	.zero		920


//--------------------- .nv.constant0._Z13count_row_nnziiPdiPi --------------------------
	.section	.nv.constant0._Z13count_row_nnziiPdiPi,"a",@progbits
	.sectionflags	@""
	.align	4
.nv.constant0._Z13count_row_nnziiPdiPi:
	.zero		928


//--------------------- SYMBOLS --------------------------

	.type		.nv.reservedSmem.offset0,@object
	.size		.nv.reservedSmem.offset0,0x4
	.type		.nv.reservedSmem.cap,@object
	.size		.nv.reservedSmem.cap,0x4
